	.headerflags	@"EF_CUDA_TEXMODE_UNIFIED EF_CUDA_64BIT_ADDRESS EF_CUDA_SM86 EF_CUDA_VIRTUAL_SM(EF_CUDA_SM86)"
	.elftype	@"ET_EXEC"


//--------------------- .nv.info                  --------------------------
	.section	.nv.info,"",@"SHT_CUDA_INFO"
	.align	4


	//----- nvinfo : EIATTR_REGCOUNT
	.align		4
        /*0000*/ 	.byte	0x04, 0x2f
        /*0002*/ 	.short	(.L_8 - .L_7)
	.align		4
.L_7:
        /*0004*/ 	.word	index@(triton_red_fused__softmax__to_copy_add_2)
        /*0008*/ 	.word	0x0000005e


	//----- nvinfo : EIATTR_MIN_STACK_SIZE
	.align		4
.L_8:
        /*000c*/ 	.byte	0x04, 0x12
        /*000e*/ 	.short	(.L_10 - .L_9)
	.align		4
.L_9:
        /*0010*/ 	.word	index@(triton_red_fused__softmax__to_copy_add_2)
        /*0014*/ 	.word	0x00000000


	//----- nvinfo : EIATTR_FRAME_SIZE
	.align		4
.L_10:
        /*0018*/ 	.byte	0x04, 0x11
        /*001a*/ 	.short	(.L_12 - .L_11)
	.align		4
.L_11:
        /*001c*/ 	.word	index@(triton_red_fused__softmax__to_copy_add_2)
        /*0020*/ 	.word	0x00000000


	//----- nvinfo : EIATTR_MIN_STACK_SIZE
	.align		4
.L_12:
        /*0024*/ 	.byte	0x04, 0x12
        /*0026*/ 	.short	(.L_14 - .L_13)
	.align		4
.L_13:
        /*0028*/ 	.word	index@(triton_red_fused__softmax__to_copy_add_2)
        /*002c*/ 	.word	0x00000000
.L_14:


//--------------------- .nv.info.triton_red_fused__softmax__to_copy_add_2 --------------------------
	.section	.nv.info.triton_red_fused__softmax__to_copy_add_2,"",@"SHT_CUDA_INFO"
	.sectionflags	@""
	.align	4


	//----- nvinfo : EIATTR_CUDA_API_VERSION
	.align		4
        /*0000*/ 	.byte	0x04, 0x37
        /*0002*/ 	.short	(.L_16 - .L_15)
.L_15:
        /*0004*/ 	.word	0x0000007c


	//----- nvinfo : EIATTR_SW2861232_WAR
	.align		4
.L_16:
        /*0008*/ 	.byte	0x01, 0x35
	.zero		2


	//----- nvinfo : EIATTR_PARAM_CBANK
	.align		4
        /*000c*/ 	.byte	0x04, 0x0a
        /*000e*/ 	.short	(.L_18 - .L_17)
	.align		4
.L_17:
        /*0010*/ 	.word	index@(.nv.constant0.triton_red_fused__softmax__to_copy_add_2)
        /*0014*/ 	.short	0x0160
        /*0016*/ 	.short	0x0028


	//----- nvinfo : EIATTR_CBANK_PARAM_SIZE
	.align		4
.L_18:
        /*0018*/ 	.byte	0x03, 0x19
        /*001a*/ 	.short	0x0028


	//----- nvinfo : EIATTR_KPARAM_INFO
	.align		4
        /*001c*/ 	.byte	0x04, 0x17
        /*001e*/ 	.short	(.L_20 - .L_19)
.L_19:
        /*0020*/ 	.word	0x00000000
        /*0024*/ 	.short	0x0005
        /*0026*/ 	.short	0x0020
        /*0028*/ 	.byte	0x00, 0xf4, 0x21, 0x00


	//----- nvinfo : EIATTR_KPARAM_INFO
	.align		4
.L_20:
        /*002c*/ 	.byte	0x04, 0x17
        /*002e*/ 	.short	(.L_22 - .L_21)
.L_21:
        /*0030*/ 	.word	0x00000000
        /*0034*/ 	.short	0x0004
        /*0036*/ 	.short	0x001c
        /*0038*/ 	.byte	0x00, 0xf0, 0x11, 0x00


	//----- nvinfo : EIATTR_KPARAM_INFO
	.align		4
.L_22:
        /*003c*/ 	.byte	0x04, 0x17
        /*003e*/ 	.short	(.L_24 - .L_23)
.L_23:
        /*0040*/ 	.word	0x00000000
        /*0044*/ 	.short	0x0003
        /*0046*/ 	.short	0x0018
        /*0048*/ 	.byte	0x00, 0xf0, 0x11, 0x00


	//----- nvinfo : EIATTR_KPARAM_INFO
	.align		4
.L_24:
        /*004c*/ 	.byte	0x04, 0x17
        /*004e*/ 	.short	(.L_26 - .L_25)
.L_25:
        /*0050*/ 	.word	0x00000000
        /*0054*/ 	.short	0x0002
        /*0056*/ 	.short	0x0010
        /*0058*/ 	.byte	0x00, 0xf4, 0x21, 0x00


	//----- nvinfo : EIATTR_KPARAM_INFO
	.align		4
.L_26:
        /*005c*/ 	.byte	0x04, 0x17
        /*005e*/ 	.short	(.L_28 - .L_27)
.L_27:
        /*0060*/ 	.word	0x00000000
        /*0064*/ 	.short	0x0001
        /*0066*/ 	.short	0x0008
        /*0068*/ 	.byte	0x00, 0xf4, 0x21, 0x00


	//----- nvinfo : EIATTR_KPARAM_INFO
	.align		4
.L_28:
        /*006c*/ 	.byte	0x04, 0x17
        /*006e*/ 	.short	(.L_30 - .L_29)
.L_29:
        /*0070*/ 	.word	0x00000000
        /*0074*/ 	.short	0x0000
        /*0076*/ 	.short	0x0000
        /*0078*/ 	.byte	0x00, 0xf4, 0x21, 0x00


	//----- nvinfo : EIATTR_MAXREG_COUNT
	.align		4
.L_30:
        /*007c*/ 	.byte	0x03, 0x1b
        /*007e*/ 	.short	0x0080


	//----- nvinfo : EIATTR_EXTERNS
	.align		4
        /*0080*/ 	.byte	0x04, 0x0f
        /*0082*/ 	.short	(.L_32 - .L_31)


	//   ....[0]....
	.align		4
.L_31:
        /*0084*/ 	.word	index@(__assertfail)


	//----- nvinfo : EIATTR_COOP_GROUP_MASK_REGIDS
	.align		4
.L_32:
        /*0088*/ 	.byte	0x04, 0x29
        /*008a*/ 	.short	(.L_34 - .L_33)


	//   ....[0]....
.L_33:
        /*008c*/ 	.word	0xffffffff


	//   ....[1]....
        /*0090*/ 	.word	0xffffffff


	//   ....[2]....
        /*0094*/ 	.word	0xffffffff


	//   ....[3]....
        /*0098*/ 	.word	0xffffffff


	//   ....[4]....
        /*009c*/ 	.word	0xffffffff


	//   ....[5]....
        /*00a0*/ 	.word	0xffffffff


	//----- nvinfo : EIATTR_COOP_GROUP_INSTR_OFFSETS
	.align		4
.L_34:
        /*00a4*/ 	.byte	0x04, 0x28
        /*00a6*/ 	.short	(.L_36 - .L_35)


	//   ....[0]....
.L_35:
        /*00a8*/ 	.word	0x00004670


	//   ....[1]....
        /*00ac*/ 	.word	0x000046d0


	//   ....[2]....
        /*00b0*/ 	.word	0x00004720


	//   ....[3]....
        /*00b4*/ 	.word	0x00004bf0


	//   ....[4]....
        /*00b8*/ 	.word	0x00004c10


	//   ....[5]....
        /*00bc*/ 	.word	0x00004c30


	//----- nvinfo : EIATTR_SYSCALL_OFFSETS
	.align		4
.L_36:
        /*00c0*/ 	.byte	0x04, 0x46
        /*00c2*/ 	.short	(.L_38 - .L_37)


	//   ....[0]....
.L_37:
        /*00c4*/ 	.word	0x000087d0


	//   ....[1]....
        /*00c8*/ 	.word	0x00008900


	//----- nvinfo : EIATTR_EXIT_INSTR_OFFSETS
	.align		4
.L_38:
        /*00cc*/ 	.byte	0x04, 0x1c
        /*00ce*/ 	.short	(.L_40 - .L_39)


	//   ....[0]....
.L_39:
        /*00d0*/ 	.word	0x000086a0


	//----- nvinfo : EIATTR_REQNTID
	.align		4
.L_40:
        /*00d4*/ 	.byte	0x04, 0x10
        /*00d6*/ 	.short	(.L_42 - .L_41)
.L_41:
        /*00d8*/ 	.word	0x00000200
        /*00dc*/ 	.word	0x00000001
        /*00e0*/ 	.word	0x00000001


	//----- nvinfo : EIATTR_CRS_STACK_SIZE
	.align		4
.L_42:
        /*00e4*/ 	.byte	0x04, 0x1e
        /*00e6*/ 	.short	(.L_44 - .L_43)
.L_43:
        /*00e8*/ 	.word	0x00000000
.L_44:


//--------------------- .nv.callgraph             --------------------------
	.section	.nv.callgraph,"",@"SHT_CUDA_CALLGRAPH"
	.align	4
	.sectionentsize	8
	.align		4
        /*0000*/ 	.word	0x00000000
	.align		4
        /*0004*/ 	.word	0xffffffff
	.align		4
        /*0008*/ 	.word	index@(triton_red_fused__softmax__to_copy_add_2)
	.align		4
        /*000c*/ 	.word	index@(__assertfail)
	.align		4
        /*0010*/ 	.word	0x00000000
	.align		4
        /*0014*/ 	.word	0xfffffffe
	.align		4
        /*0018*/ 	.word	0x00000000
	.align		4
        /*001c*/ 	.word	0xfffffffd
	.align		4
        /*0020*/ 	.word	0x00000000
	.align		4
        /*0024*/ 	.word	0xfffffffc


//--------------------- .nv.rel.action            --------------------------
	.section	.nv.rel.action,"",@"SHT_CUDA_RELOCINFO"
	.align	8
	.sectionentsize	8
        /*0000*/ 	.byte	0x73, 0x00, 0x00, 0x00, 0x00, 0x00, 0x00, 0x00, 0x00, 0x00, 0x00, 0x11, 0x25, 0x00, 0x05, 0x36


//--------------------- .nv.constant4             --------------------------
	.section	.nv.constant4,"a",@progbits
	.align	8
	.align		8
.nv.constant4:
        /*0000*/ 	.dword	__assertfail
	.align		8
        /*0008*/ 	.dword	assertFunc_1
	.align		8
        /*0010*/ 	.dword	assertFile_1
	.align		8
        /*0018*/ 	.dword	assertMessage_1
	.align		8
        /*0020*/ 	.dword	assertFunc_0
	.align		8
        /*0028*/ 	.dword	assertFile_0
	.align		8
        /*0030*/ 	.dword	assertMessage_0
	.align		8
        /*0038*/ 	.dword	_$_str


//--------------------- .nv.constant0.triton_red_fused__softmax__to_copy_add_2 --------------------------
	.section	.nv.constant0.triton_red_fused__softmax__to_copy_add_2,"a",@progbits
	.sectionflags	@""
	.align	4
.nv.constant0.triton_red_fused__softmax__to_copy_add_2:
	.zero		392


//--------------------- .text.triton_red_fused__softmax__to_copy_add_2 --------------------------
	.section	.text.triton_red_fused__softmax__to_copy_add_2,"ax",@progbits
	.sectionflags	@"SHF_BARRIERS=1"
	.sectioninfo	@"SHI_REGISTERS=94"
	.align	128
        .global         triton_red_fused__softmax__to_copy_add_2
        .type           triton_red_fused__softmax__to_copy_add_2,@function
        .size           triton_red_fused__softmax__to_copy_add_2,(.L_x_7 - triton_red_fused__softmax__to_copy_add_2)
        .other          triton_red_fused__softmax__to_copy_add_2,@"STO_CUDA_ENTRY STV_DEFAULT"
triton_red_fused__softmax__to_copy_add_2:
.text.triton_red_fused__softmax__to_copy_add_2:
[----:B------:R-:W-:Y:S02]  /*0000*/  IMAD.MOV.U32 R1, RZ, RZ, c[0x0][0x28] ;  /* 0x00000a00ff017624 */ /* 0x000fe400078e00ff */
[----:B------:R-:W0:Y:S01]  /*0010*/  S2R R0, SR_CTAID.X ;  /* 0x0000000000007919 */ /* 0x000e220000002500 */
[----:B------:R-:W-:Y:S01]  /*0020*/  IMAD.MOV.U32 R32, RZ, RZ, -0x800000 ;  /* 0xff800000ff207424 */ /* 0x000fe200078e00ff */
[----:B------:R-:W-:Y:S01]  /*0030*/  CS2R R26, SRZ ;  /* 0x00000000001a7805 */ /* 0x000fe2000001ff00 */
[----:B------:R-:W-:Y:S01]  /*0040*/  IMAD.MOV.U32 R40, RZ, RZ, -0x40 ;  /* 0xffffffc0ff287424 */ /* 0x000fe200078e00ff */
[----:B------:R-:W1:Y:S01]  /*0050*/  S2R R18, SR_TID.X ;  /* 0x0000000000127919 */ /* 0x000e620000002100 */
[----:B------:R-:W-:Y:S01]  /*0060*/  IMAD.MOV.U32 R33, RZ, RZ, -0x800000 ;  /* 0xff800000ff217424 */ /* 0x000fe200078e00ff */
[----:B------:R-:W-:Y:S01]  /*0070*/  CS2R R28, SRZ ;  /* 0x00000000001c7805 */ /* 0x000fe2000001ff00 */
[----:B------:R-:W-:Y:S01]  /*0080*/  IMAD.MOV.U32 R34, RZ, RZ, -0x800000 ;  /* 0xff800000ff227424 */ /* 0x000fe200078e00ff */
[----:B------:R-:W-:Y:S01]  /*0090*/  ULDC.64 UR4, c[0x0][0x118] ;  /* 0x0000460000047ab9 */ /* 0x000fe20000000a00 */
[----:B------:R-:W-:Y:S02]  /*00a0*/  IMAD.MOV.U32 R35, RZ, RZ, -0x800000 ;  /* 0xff800000ff237424 */ /* 0x000fe400078e00ff */
[----:B------:R-:W-:-:S02]  /*00b0*/  IMAD.MOV.U32 R36, RZ, RZ, -0x800000 ;  /* 0xff800000ff247424 */ /* 0x000fc400078e00ff */
[----:B------:R-:W-:Y:S02]  /*00c0*/  IMAD.MOV.U32 R37, RZ, RZ, -0x800000 ;  /* 0xff800000ff257424 */ /* 0x000fe400078e00ff */
[----:B------:R-:W-:Y:S02]  /*00d0*/  IMAD.MOV.U32 R38, RZ, RZ, -0x800000 ;  /* 0xff800000ff267424 */ /* 0x000fe400078e00ff */
[----:B------:R-:W-:Y:S02]  /*00e0*/  IMAD.MOV.U32 R39, RZ, RZ, -0x800000 ;  /* 0xff800000ff277424 */ /* 0x000fe400078e00ff */
[----:B0-----:R-:W-:Y:S01]  /*00f0*/  IMAD.SHL.U32 R3, R0, 0x40, RZ ;  /* 0x0000004000037824 */ /* 0x001fe200078e00ff */
[----:B------:R-:W-:Y:S01]  /*0100*/  SHF.R.S32.HI R7, RZ, 0x19, R0 ;  /* 0x00000019ff077819 */ /* 0x000fe20000011400 */
[C---:B-1----:R-:W-:Y:S01]  /*0110*/  IMAD.SHL.U32 R0, R18.reuse, 0x40, RZ ;  /* 0x0000004012007824 */ /* 0x042fe200078e00ff */
[--C-:B------:R-:W-:Y:S01]  /*0120*/  SHF.R.U32.HI R4, RZ, 0x6, R18.reuse ;  /* 0x00000006ff047819 */ /* 0x100fe20000011612 */
[C---:B------:R-:W-:Y:S01]  /*0130*/  IMAD.SHL.U32 R8, R18.reuse, 0x10, RZ ;  /* 0x0000001012087824 */ /* 0x040fe200078e00ff */
[----:B------:R-:W-:Y:S01]  /*0140*/  SHF.R.U32.HI R6, RZ, 0x3, R18 ;  /* 0x00000003ff067819 */ /* 0x000fe20000011612 */
[----:B------:R-:W-:Y:S01]  /*0150*/  IMAD.SHL.U32 R5, R18, 0x8, RZ ;  /* 0x0000000812057824 */ /* 0x000fe200078e00ff */
[----:B------:R-:W-:-:S02]  /*0160*/  SGXT R7, R7, 0x1 ;  /* 0x000000010707781a */ /* 0x000fc40000000200 */
[----:B------:R-:W-:Y:S02]  /*0170*/  SGXT.U32 R4, R4, 0x3 ;  /* 0x000000030404781a */ /* 0x000fe40000000000 */
[----:B------:R-:W-:Y:S02]  /*0180*/  LOP3.LUT R2, R3, 0x3f, R18, 0xf8, !PT ;  /* 0x0000003f03027812 */ /* 0x000fe400078ef812 */
[----:B------:R-:W-:Y:S02]  /*0190*/  LOP3.LUT R11, R0, 0xfc0, RZ, 0xc0, !PT ;  /* 0x00000fc0000b7812 */ /* 0x000fe400078ec0ff */
[----:B------:R-:W-:Y:S02]  /*01a0*/  SGXT.U32 R0, R6, 0x6 ;  /* 0x000000060600781a */ /* 0x000fe40000000000 */
[----:B------:R-:W-:Y:S02]  /*01b0*/  LOP3.LUT R10, R18, 0x1f8, RZ, 0xc0, !PT ;  /* 0x000001f8120a7812 */ /* 0x000fe400078ec0ff */
[----:B------:R-:W-:-:S02]  /*01c0*/  LEA.HI R31, R7, R2, RZ, 0x9 ;  /* 0x00000002071f7211 */ /* 0x000fc400078f48ff */
[----:B------:R-:W-:Y:S02]  /*01d0*/  LOP3.LUT R6, R11, R4, RZ, 0xfc, !PT ;  /* 0x000000040b067212 */ /* 0x000fe400078efcff */
[----:B------:R-:W-:Y:S02]  /*01e0*/  LOP3.LUT R13, R8, 0x1ff0, RZ, 0xc0, !PT ;  /* 0x00001ff0080d7812 */ /* 0x000fe400078ec0ff */
[--C-:B------:R-:W-:Y:S01]  /*01f0*/  LOP3.LUT R12, R3, 0x30, R4.reuse, 0xfe, !PT ;  /* 0x00000030030c7812 */ /* 0x100fe200078efe04 */
[----:B------:R-:W-:Y:S01]  /*0200*/  IMAD.SHL.U32 R6, R6, 0x2, RZ ;  /* 0x0000000206067824 */ /* 0x000fe200078e00ff */
[----:B------:R-:W-:Y:S01]  /*0210*/  LOP3.LUT R8, R0, R3, RZ, 0xfc, !PT ;  /* 0x0000000300087212 */ /* 0x000fe200078efcff */
[----:B------:R-:W-:Y:S01]  /*0220*/  IMAD R0, R10, 0x2, R13 ;  /* 0x000000020a007824 */ /* 0x000fe200078e020d */
[----:B------:R-:W-:Y:S02]  /*0230*/  LOP3.LUT R9, R31, 0xfffffe00, RZ, 0xc0, !PT ;  /* 0xfffffe001f097812 */ /* 0x000fe400078ec0ff */
[----:B------:R-:W-:-:S02]  /*0240*/  LOP3.LUT R13, R3, 0x28, R4, 0xfe, !PT ;  /* 0x00000028030d7812 */ /* 0x000fc400078efe04 */
[----:B------:R-:W-:Y:S01]  /*0250*/  LEA.HI R14, R7, R12, RZ, 0x9 ;  /* 0x0000000c070e7211 */ /* 0x000fe200078f48ff */
[----:B------:R-:W-:Y:S01]  /*0260*/  IMAD.IADD R24, R2, 0x1, -R9 ;  /* 0x0000000102187824 */ /* 0x000fe200078e0a09 */
[----:B------:R-:W-:Y:S02]  /*0270*/  LEA.HI R9, R11, R6, RZ, 0x1e ;  /* 0x000000060b097211 */ /* 0x000fe400078ff0ff */
[----:B------:R-:W-:Y:S02]  /*0280*/  LEA.HI R16, R7, R13, RZ, 0x9 ;  /* 0x0000000d07107211 */ /* 0x000fe400078f48ff */
[----:B------:R-:W-:Y:S02]  /*0290*/  LOP3.LUT R15, R14, 0xfffffe00, RZ, 0xc0, !PT ;  /* 0xfffffe000e0f7812 */ /* 0x000fe400078ec0ff */
[----:B------:R-:W-:Y:S02]  /*02a0*/  LOP3.LUT R11, R3, 0x38, R4, 0xfe, !PT ;  /* 0x00000038030b7812 */ /* 0x000fe400078efe04 */
[----:B------:R-:W-:Y:S01]  /*02b0*/  LOP3.LUT R10, R4, R3, RZ, 0xfc, !PT ;  /* 0x00000003040a7212 */ /* 0x000fe200078efcff */
[----:B------:R-:W-:Y:S01]  /*02c0*/  IMAD.IADD R12, R12, 0x1, -R15 ;  /* 0x000000010c0c7824 */ /* 0x000fe200078e0a0f */
[----:B------:R-:W-:-:S02]  /*02d0*/  LOP3.LUT R16, R16, 0xfffffe00, RZ, 0xc0, !PT ;  /* 0xfffffe0010107812 */ /* 0x000fc400078ec0ff */
[----:B------:R-:W-:Y:S02]  /*02e0*/  LEA.HI R6, R7, R11, RZ, 0x9 ;  /* 0x0000000b07067211 */ /* 0x000fe400078f48ff */
[----:B------:R-:W-:Y:S01]  /*02f0*/  LOP3.LUT R5, R5, 0x38, RZ, 0xc0, !PT ;  /* 0x0000003805057812 */ /* 0x000fe200078ec0ff */
[----:B------:R-:W-:Y:S01]  /*0300*/  IMAD.IADD R13, R13, 0x1, -R16 ;  /* 0x000000010d0d7824 */ /* 0x000fe200078e0a10 */
[----:B------:R-:W-:Y:S02]  /*0310*/  LOP3.LUT R14, R18, 0x3f, RZ, 0xc0, !PT ;  /* 0x0000003f120e7812 */ /* 0x000fe400078ec0ff */
[----:B------:R-:W-:Y:S01]  /*0320*/  LOP3.LUT R15, R4, 0xfffffe00, R31, 0xf8, !PT ;  /* 0xfffffe00040f7812 */ /* 0x000fe200078ef81f */
[----:B------:R-:W-:Y:S01]  /*0330*/  IMAD R8, R8, 0x200, R5 ;  /* 0x0000020008087824 */ /* 0x000fe200078e0205 */
[----:B------:R-:W-:Y:S02]  /*0340*/  LEA.HI R2, R7, R10, RZ, 0x9 ;  /* 0x0000000a07027211 */ /* 0x000fe400078f48ff */
[----:B------:R-:W-:-:S02]  /*0350*/  LOP3.LUT R6, R6, 0xfffffe00, RZ, 0xc0, !PT ;  /* 0xfffffe0006067812 */ /* 0x000fc400078ec0ff */
[C---:B------:R-:W-:Y:S02]  /*0360*/  LOP3.LUT R16, R3.reuse, 0x20, R4, 0xfe, !PT ;  /* 0x0000002003107812 */ /* 0x040fe400078efe04 */
[C-C-:B------:R-:W-:Y:S02]  /*0370*/  LOP3.LUT R17, R4.reuse, 0x18, R3.reuse, 0xfe, !PT ;  /* 0x0000001804117812 */ /* 0x140fe400078efe03 */
[C-C-:B------:R-:W-:Y:S02]  /*0380*/  LOP3.LUT R18, R4.reuse, 0x10, R3.reuse, 0xfe, !PT ;  /* 0x0000001004127812 */ /* 0x140fe400078efe03 */
[----:B------:R-:W-:Y:S02]  /*0390*/  IADD3 R15, -R3, R15, -R14 ;  /* 0x0000000f030f7210 */ /* 0x000fe40007ffe90e */
[----:B------:R-:W-:Y:S02]  /*03a0*/  LOP3.LUT R3, R4, 0x8, R3, 0xfe, !PT ;  /* 0x0000000804037812 */ /* 0x000fe400078efe03 */
[----:B------:R-:W-:-:S02]  /*03b0*/  LOP3.LUT R5, R2, 0xfffffe00, RZ, 0xc0, !PT ;  /* 0xfffffe0002057812 */ /* 0x000fc400078ec0ff */
[----:B------:R-:W-:Y:S02]  /*03c0*/  IADD3 R11, R11, -R6, RZ ;  /* 0x800000060b0b7210 */ /* 0x000fe40007ffe0ff */
[C---:B------:R-:W-:Y:S01]  /*03d0*/  LEA.HI R2, R7.reuse, R16, RZ, 0x9 ;  /* 0x0000001007027211 */ /* 0x040fe200078f48ff */
[----:B------:R-:W-:Y:S01]  /*03e0*/  IMAD.IADD R10, R10, 0x1, -R5 ;  /* 0x000000010a0a7824 */ /* 0x000fe200078e0a05 */
[C---:B------:R-:W-:Y:S02]  /*03f0*/  LEA.HI R6, R7.reuse, R17, RZ, 0x9 ;  /* 0x0000001107067211 */ /* 0x040fe400078f48ff */
[C---:B------:R-:W-:Y:S02]  /*0400*/  LEA.HI R19, R7.reuse, R18, RZ, 0x9 ;  /* 0x0000001207137211 */ /* 0x040fe400078f48ff */
[----:B------:R-:W-:Y:S02]  /*0410*/  LEA.HI R7, R7, R3, RZ, 0x9 ;  /* 0x0000000307077211 */ /* 0x000fe400078f48ff */
[----:B------:R-:W-:-:S02]  /*0420*/  LOP3.LUT R5, R2, 0xfffffe00, RZ, 0xc0, !PT ;  /* 0xfffffe0002057812 */ /* 0x000fc400078ec0ff */
[----:B------:R-:W-:Y:S02]  /*0430*/  LOP3.LUT R19, R19, 0xfffffe00, RZ, 0xc0, !PT ;  /* 0xfffffe0013137812 */ /* 0x000fe400078ec0ff */
[----:B------:R-:W-:Y:S01]  /*0440*/  LOP3.LUT R2, R7, 0xfffffe00, RZ, 0xc0, !PT ;  /* 0xfffffe0007027812 */ /* 0x000fe200078ec0ff */
[----:B------:R-:W-:Y:S01]  /*0450*/  IMAD.IADD R16, R16, 0x1, -R5 ;  /* 0x0000000110107824 */ /* 0x000fe200078e0a05 */
[----:B------:R-:W-:Y:S01]  /*0460*/  LOP3.LUT R20, R4, 0x38, RZ, 0xfc, !PT ;  /* 0x0000003804147812 */ /* 0x000fe200078efcff */
[----:B------:R-:W-:Y:S01]  /*0470*/  IMAD.IADD R18, R18, 0x1, -R19 ;  /* 0x0000000112127824 */ /* 0x000fe200078e0a13 */
[C---:B------:R-:W-:Y:S01]  /*0480*/  LOP3.LUT R21, R4.reuse, 0x30, RZ, 0xfc, !PT ;  /* 0x0000003004157812 */ /* 0x040fe200078efcff */
[----:B------:R-:W-:Y:S01]  /*0490*/  IMAD.IADD R19, R3, 0x1, -R2 ;  /* 0x0000000103137824 */ /* 0x000fe200078e0a02 */
[----:B------:R-:W-:Y:S01]  /*04a0*/  LOP3.LUT R22, R4, 0x28, RZ, 0xfc, !PT ;  /* 0x0000002804167812 */ /* 0x000fe200078efcff */
[--C-:B------:R-:W-:Y:S01]  /*04b0*/  IMAD.IADD R20, R20, 0x1, -R24.reuse ;  /* 0x0000000114147824 */ /* 0x100fe200078e0a18 */
[----:B------:R-:W-:Y:S01]  /*04c0*/  LOP3.LUT R23, R4, 0x20, RZ, 0xfc, !PT ;  /* 0x0000002004177812 */ /* 0x000fe200078efcff */
[--C-:B------:R-:W-:Y:S01]  /*04d0*/  IMAD.IADD R21, R21, 0x1, -R24.reuse ;  /* 0x0000000115157824 */ /* 0x100fe200078e0a18 */
[----:B------:R-:W-:Y:S01]  /*04e0*/  LOP3.LUT R6, R6, 0xfffffe00, RZ, 0xc0, !PT ;  /* 0xfffffe0006067812 */ /* 0x000fe200078ec0ff */
[--C-:B------:R-:W-:Y:S01]  /*04f0*/  IMAD.IADD R22, R22, 0x1, -R24.reuse ;  /* 0x0000000116167824 */ /* 0x100fe200078e0a18 */
[----:B------:R-:W-:Y:S01]  /*0500*/  MOV R3, 0x2 ;  /* 0x0000000200037802 */ /* 0x000fe20000000f00 */
[----:B------:R-:W-:Y:S01]  /*0510*/  IMAD.IADD R23, R23, 0x1, -R24 ;  /* 0x0000000117177824 */ /* 0x000fe200078e0a18 */
[----:B------:R-:W-:Y:S01]  /*0520*/  SHF.R.S32.HI R2, RZ, 0x9, R31 ;  /* 0x00000009ff027819 */ /* 0x000fe2000001141f */
[----:B------:R-:W-:Y:S01]  /*0530*/  IMAD.IADD R17, R17, 0x1, -R6 ;  /* 0x0000000111117824 */ /* 0x000fe200078e0a06 */
[----:B------:R-:W-:Y:S01]  /*0540*/  CS2R R24, SRZ ;  /* 0x0000000000187805 */ /* 0x000fe2000001ff00 */
[----:B------:R-:W-:-:S02]  /*0550*/  CS2R R30, SRZ ;  /* 0x00000000001e7805 */ /* 0x000fc4000001ff00 */
[----:B------:R-:W-:-:S04]  /*0560*/  IMAD.WIDE R2, R2, R3, c[0x0][0x168] ;  /* 0x00005a0002027625 */ /* 0x000fc800078e0203 */
.L_x_2:
[----:B------:R-:W-:-:S05]  /*0570*/  IADD3 R41, R40, 0x40, RZ ;  /* 0x0000004028297810 */ /* 0x000fca0007ffe0ff */
[--C-:B------:R-:W-:Y:S02]  /*0580*/  IMAD.IADD R5, R14, 0x1, R41.reuse ;  /* 0x000000010e057824 */ /* 0x100fe400078e0229 */
[----:B------:R-:W-:Y:S02]  /*0590*/  IMAD.IADD R85, R22, 0x1, R41 ;  /* 0x0000000116557824 */ /* 0x000fe400078e0229 */
[----:B------:R-:W-:Y:S01]  /*05a0*/  IMAD.IADD R56, R5, 0x1, -R16 ;  /* 0x0000000105387824 */ /* 0x000fe200078e0a10 */
[----:B------:R-:W-:Y:S01]  /*05b0*/  IADD3 R50, -R19, R5, RZ ;  /* 0x0000000513327210 */ /* 0x000fe20007ffe1ff */
[C---:B------:R-:W-:Y:S02]  /*05c0*/  IMAD.IADD R63, R5.reuse, 0x1, -R13 ;  /* 0x00000001053f7824 */ /* 0x040fe400078e0a0d */
[C---:B------:R-:W-:Y:S01]  /*05d0*/  IMAD.IADD R64, R5.reuse, 0x1, -R10 ;  /* 0x0000000105407824 */ /* 0x040fe200078e0a0a */
[----:B------:R-:W-:Y:S01]  /*05e0*/  IABS R46, R50 ;  /* 0x00000032002e7213 */ /* 0x000fe20000000000 */
[C---:B------:R-:W-:Y:S01]  /*05f0*/  IMAD.IADD R55, R5.reuse, 0x1, -R18 ;  /* 0x0000000105377824 */ /* 0x040fe200078e0a12 */
[----:B------:R-:W-:Y:S01]  /*0600*/  IABS R45, R56 ;  /* 0x00000038002d7213 */ /* 0x000fe20000000000 */
[----:B------:R-:W-:Y:S01]  /*0610*/  IMAD.IADD R65, R5, 0x1, -R12 ;  /* 0x0000000105417824 */ /* 0x000fe200078e0a0c */
[----:B------:R-:W-:Y:S01]  /*0620*/  IABS R47, R63 ;  /* 0x0000003f002f7213 */ /* 0x000fe20000000000 */
[----:B------:R-:W-:Y:S01]  /*0630*/  IMAD.IADD R87, R21, 0x1, R41 ;  /* 0x0000000115577824 */ /* 0x000fe200078e0229 */
[----:B------:R-:W-:-:S02]  /*0640*/  I2FP.F32.S32 R7, R46 ;  /* 0x0000002e00077245 */ /* 0x000fc40000201400 */
[----:B------:R-:W-:Y:S02]  /*0650*/  I2FP.F32.S32 R53, R45 ;  /* 0x0000002d00357245 */ /* 0x000fe40000201400 */
[----:B------:R-:W-:Y:S01]  /*0660*/  IABS R42, R64 ;  /* 0x00000040002a7213 */ /* 0x000fe20000000000 */
[----:B------:R-:W-:Y:S01]  /*0670*/  FMUL R7, R7, 0.125 ;  /* 0x3e00000007077820 */ /* 0x000fe20000400000 */
[----:B------:R-:W-:Y:S01]  /*0680*/  I2FP.F32.S32 R48, R47 ;  /* 0x0000002f00307245 */ /* 0x000fe20000201400 */
[----:B------:R-:W-:Y:S01]  /*0690*/  FMUL R53, R53, 0.125 ;  /* 0x3e00000035357820 */ /* 0x000fe20000400000 */
[----:B------:R-:W-:Y:S02]  /*06a0*/  IABS R44, R55 ;  /* 0x00000037002c7213 */ /* 0x000fe40000000000 */
[----:B------:R-:W-:Y:S01]  /*06b0*/  IABS R43, R65 ;  /* 0x00000041002b7213 */ /* 0x000fe20000000000 */
[----:B------:R-:W-:Y:S01]  /*06c0*/  FMUL R48, R48, 0.125 ;  /* 0x3e00000030307820 */ /* 0x000fe20000400000 */
[----:B------:R-:W-:-:S02]  /*06d0*/  I2FP.F32.S32 R52, R42 ;  /* 0x0000002a00347245 */ /* 0x000fc40000201400 */
[----:B------:R-:W-:Y:S02]  /*06e0*/  I2FP.F32.S32 R6, R44 ;  /* 0x0000002c00067245 */ /* 0x000fe40000201400 */
[----:B------:R-:W-:Y:S01]  /*06f0*/  I2FP.F32.S32 R49, R43 ;  /* 0x0000002b00317245 */ /* 0x000fe20000201400 */
[----:B------:R-:W-:Y:S01]  /*0700*/  FMUL R52, R52, 0.125 ;  /* 0x3e00000034347820 */ /* 0x000fe20000400000 */
[----:B------:R-:W-:Y:S01]  /*0710*/  FSETP.GEU.AND P3, PT, R7, 1.175494350822287508e-38, PT ;  /* 0x008000000700780b */ /* 0x000fe20003f6e000 */
[----:B------:R-:W-:Y:S01]  /*0720*/  FMUL R6, R6, 0.125 ;  /* 0x3e00000006067820 */ /* 0x000fe20000400000 */
[----:B------:R-:W-:Y:S01]  /*0730*/  FSETP.GEU.AND P2, PT, R53, 1.175494350822287508e-38, PT ;  /* 0x008000003500780b */ /* 0x000fe20003f4e000 */
[----:B------:R-:W-:Y:S01]  /*0740*/  FMUL R49, R49, 0.125 ;  /* 0x3e00000031317820 */ /* 0x000fe20000400000 */
[----:B------:R-:W-:Y:S02]  /*0750*/  FSETP.GEU.AND P6, PT, R48, 1.175494350822287508e-38, PT ;  /* 0x008000003000780b */ /* 0x000fe40003fce000 */
[----:B------:R-:W-:-:S02]  /*0760*/  FSETP.GEU.AND P5, PT, R52, 1.175494350822287508e-38, PT ;  /* 0x008000003400780b */ /* 0x000fc40003fae000 */
[----:B------:R-:W-:Y:S02]  /*0770*/  FSETP.GEU.AND P0, PT, R6, 1.175494350822287508e-38, PT ;  /* 0x008000000600780b */ /* 0x000fe40003f0e000 */
[----:B------:R-:W-:Y:S02]  /*0780*/  FSETP.GEU.AND P1, PT, R49, 1.175494350822287508e-38, PT ;  /* 0x008000003100780b */ /* 0x000fe40003f2e000 */
[----:B------:R-:W-:Y:S01]  /*0790*/  FSEL R54, RZ, -23, P3 ;  /* 0xc1b80000ff367808 */ /* 0x000fe20001800000 */
[----:B------:R-:W-:Y:S01]  /*07a0*/  @!P3 FMUL R7, R7, 8388608 ;  /* 0x4b0000000707b820 */ /* 0x000fe20000400000 */
[----:B------:R-:W-:Y:S01]  /*07b0*/  ISETP.GT.AND P3, PT, R56, RZ, PT ;  /* 0x000000ff3800720c */ /* 0x000fe20003f64270 */
[----:B------:R-:W-:Y:S01]  /*07c0*/  @!P2 FMUL R53, R53, 8388608 ;  /* 0x4b0000003535a820 */ /* 0x000fe20000400000 */
[----:B------:R-:W-:Y:S01]  /*07d0*/  FSEL R56, RZ, -23, P2 ;  /* 0xc1b80000ff387808 */ /* 0x000fe20001000000 */
[----:B------:R-:W-:Y:S01]  /*07e0*/  @!P6 FMUL R48, R48, 8388608 ;  /* 0x4b0000003030e820 */ /* 0x000fe20000400000 */
[----:B------:R-:W-:Y:S01]  /*07f0*/  IADD3 R4, R7, -0x3f2aaaab, RZ ;  /* 0xc0d5555507047810 */ /* 0x000fe20007ffe0ff */
[----:B------:R-:W-:Y:S01]  /*0800*/  @!P5 FMUL R52, R52, 8388608 ;  /* 0x4b0000003434d820 */ /* 0x000fe20000400000 */
[----:B------:R-:W-:Y:S01]  /*0810*/  ISETP.GT.AND P2, PT, R55, RZ, PT ;  /* 0x000000ff3700720c */ /* 0x000fe20003f44270 */
[----:B------:R-:W-:Y:S01]  /*0820*/  @!P0 FMUL R6, R6, 8388608 ;  /* 0x4b00000006068820 */ /* 0x000fe20000400000 */
[----:B------:R-:W-:Y:S01]  /*0830*/  IADD3 R55, R53, -0x3f2aaaab, RZ ;  /* 0xc0d5555535377810 */ /* 0x000fe20007ffe0ff */
[----:B------:R-:W-:Y:S01]  /*0840*/  @!P1 FMUL R49, R49, 8388608 ;  /* 0x4b00000031319820 */ /* 0x000fe20000400000 */
[----:B------:R-:W-:-:S02]  /*0850*/  IADD3 R61, R48, -0x3f2aaaab, RZ ;  /* 0xc0d55555303d7810 */ /* 0x000fc40007ffe0ff */
[----:B------:R-:W-:Y:S02]  /*0860*/  LOP3.LUT R58, R4, 0xff800000, RZ, 0xc0, !PT ;  /* 0xff800000043a7812 */ /* 0x000fe400078ec0ff */
[----:B------:R-:W-:Y:S02]  /*0870*/  LOP3.LUT R60, R55, 0xff800000, RZ, 0xc0, !PT ;  /* 0xff800000373c7812 */ /* 0x000fe400078ec0ff */
[----:B------:R-:W-:Y:S02]  /*0880*/  IADD3 R57, R52, -0x3f2aaaab, RZ ;  /* 0xc0d5555534397810 */ /* 0x000fe40007ffe0ff */
[----:B------:R-:W-:Y:S02]  /*0890*/  LOP3.LUT R55, R61, 0xff800000, RZ, 0xc0, !PT ;  /* 0xff8000003d377812 */ /* 0x000fe400078ec0ff */
[----:B------:R-:W-:Y:S01]  /*08a0*/  I2FP.F32.S32 R51, R58 ;  /* 0x0000003a00337245 */ /* 0x000fe20000201400 */
[----:B------:R-:W-:Y:S01]  /*08b0*/  IMAD.IADD R58, R7, 0x1, -R58 ;  /* 0x00000001073a7824 */ /* 0x000fe200078e0a3a */
[----:B------:R-:W-:-:S02]  /*08c0*/  IADD3 R4, R6, -0x3f2aaaab, RZ ;  /* 0xc0d5555506047810 */ /* 0x000fc40007ffe0ff */
[----:B------:R-:W-:Y:S01]  /*08d0*/  IADD3 R66, R49, -0x3f2aaaab, RZ ;  /* 0xc0d5555531427810 */ /* 0x000fe20007ffe0ff */
[----:B------:R-:W-:Y:S01]  /*08e0*/  FFMA.FTZ R54, R51, 1.1920928955078125e-07, R54 ;  /* 0x3400000033367823 */ /* 0x000fe20000010036 */
[----:B------:R-:W-:Y:S02]  /*08f0*/  I2FP.F32.S32 R67, R60 ;  /* 0x0000003c00437245 */ /* 0x000fe40000201400 */
[----:B------:R-:W-:Y:S02]  /*0900*/  FSEL R62, RZ, -23, P6 ;  /* 0xc1b80000ff3e7808 */ /* 0x000fe40003000000 */
[----:B------:R-:W-:Y:S02]  /*0910*/  LOP3.LUT R57, R57, 0xff800000, RZ, 0xc0, !PT ;  /* 0xff80000039397812 */ /* 0x000fe400078ec0ff */
[----:B------:R-:W-:Y:S01]  /*0920*/  I2FP.F32.S32 R69, R55 ;  /* 0x0000003700457245 */ /* 0x000fe20000201400 */
[----:B------:R-:W-:Y:S01]  /*0930*/  IMAD.IADD R55, R48, 0x1, -R55 ;  /* 0x0000000130377824 */ /* 0x000fe200078e0a37 */
[----:B------:R-:W-:-:S02]  /*0940*/  LOP3.LUT R59, R4, 0xff800000, RZ, 0xc0, !PT ;  /* 0xff800000043b7812 */ /* 0x000fc400078ec0ff */
[----:B------:R-:W-:Y:S01]  /*0950*/  LOP3.LUT R70, R66, 0xff800000, RZ, 0xc0, !PT ;  /* 0xff80000042467812 */ /* 0x000fe200078ec0ff */
[----:B------:R-:W-:Y:S01]  /*0960*/  FFMA.FTZ R66, R67, 1.1920928955078125e-07, R56 ;  /* 0x3400000043427823 */ /* 0x000fe20000010038 */
[----:B------:R-:W-:Y:S01]  /*0970*/  FSEL R51, RZ, -23, P5 ;  /* 0xc1b80000ff337808 */ /* 0x000fe20002800000 */
[----:B------:R-:W-:Y:S01]  /*0980*/  FFMA.FTZ R56, R69, 1.1920928955078125e-07, R62 ;  /* 0x3400000045387823 */ /* 0x000fe2000001003e */
[----:B------:R-:W-:Y:S01]  /*0990*/  I2FP.F32.S32 R4, R57 ;  /* 0x0000003900047245 */ /* 0x000fe20000201400 */
[----:B------:R-:W-:Y:S01]  /*09a0*/  IMAD.IADD R62, R53, 0x1, -R60 ;  /* 0x00000001353e7824 */ /* 0x000fe200078e0a3c */
[----:B------:R-:W-:Y:S01]  /*09b0*/  I2FP.F32.S32 R61, R59 ;  /* 0x0000003b003d7245 */ /* 0x000fe20000201400 */
[----:B------:R-:W-:Y:S01]  /*09c0*/  IMAD.IADD R60, R6, 0x1, -R59 ;  /* 0x00000001063c7824 */ /* 0x000fe200078e0a3b */
[----:B------:R-:W-:Y:S01]  /*09d0*/  FADD R59, R58, -1 ;  /* 0xbf8000003a3b7421 */ /* 0x000fe20000000000 */
[----:B------:R-:W-:Y:S01]  /*09e0*/  FFMA.FTZ R51, R4, 1.1920928955078125e-07, R51 ;  /* 0x3400000004337823 */ /* 0x000fe20000010033 */
[----:B------:R-:W-:Y:S01]  /*09f0*/  IMAD.MOV.U32 R4, RZ, RZ, 0x3e055027 ;  /* 0x3e055027ff047424 */ /* 0x000fe200078e00ff */
[----:B------:R-:W-:Y:S01]  /*0a00*/  FADD R69, R62, -1 ;  /* 0xbf8000003e457421 */ /* 0x000fe20000000000 */
[----:B------:R-:W-:Y:S01]  /*0a10*/  ISETP.GT.AND P4, PT, R50, RZ, PT ;  /* 0x000000ff3200720c */ /* 0x000fe20003f84270 */
[----:B------:R-:W-:Y:S01]  /*0a20*/  FADD R67, R60, -1 ;  /* 0xbf8000003c437421 */ /* 0x000fe20000000000 */
[-C--:B------:R-:W-:Y:S01]  /*0a30*/  FFMA.FTZ R58, R59, -R4.reuse, 0.14084610342979431152 ;  /* 0x3e1039f63b3a7423 */ /* 0x080fe20000010804 */
[-C--:B------:R-:W-:Y:S01]  /*0a40*/  FFMA.FTZ R62, R69, -R4.reuse, 0.14084610342979431152 ;  /* 0x3e1039f6453e7423 */ /* 0x080fe20000010804 */
[----:B------:R-:W-:Y:S01]  /*0a50*/  FSEL R50, RZ, -23, P0 ;  /* 0xc1b80000ff327808 */ /* 0x000fe20000000000 */
[----:B------:R-:W-:Y:S01]  /*0a60*/  FFMA.FTZ R60, R67, -R4, 0.14084610342979431152 ;  /* 0x3e1039f6433c7423 */ /* 0x000fe20000010804 */
[----:B------:R-:W-:Y:S01]  /*0a70*/  FSEL R68, RZ, -23, P1 ;  /* 0xc1b80000ff447808 */ /* 0x000fe20000800000 */
[----:B------:R-:W-:Y:S01]  /*0a80*/  FFMA.FTZ R58, R59, R58, -0.12148627638816833496 ;  /* 0xbdf8cdcc3b3a7423 */ /* 0x000fe2000001003a */
[----:B------:R-:W-:Y:S01]  /*0a90*/  I2FP.F32.S32 R71, R70 ;  /* 0x0000004600477245 */ /* 0x000fe20000201400 */
[----:B------:R-:W-:Y:S01]  /*0aa0*/  FFMA.FTZ R62, R69, R62, -0.12148627638816833496 ;  /* 0xbdf8cdcc453e7423 */ /* 0x000fe2000001003e */
[----:B------:R-:W-:Y:S01]  /*0ab0*/  IMAD.IADD R70, R49, 0x1, -R70 ;  /* 0x0000000131467824 */ /* 0x000fe200078e0a46 */
[----:B------:R-:W-:Y:S01]  /*0ac0*/  FFMA.FTZ R61, R61, 1.1920928955078125e-07, R50 ;  /* 0x340000003d3d7823 */ /* 0x000fe20000010032 */
[----:B------:R-:W-:Y:S01]  /*0ad0*/  FFMA.FTZ R58, R59, R58, 0.13980610668659210205 ;  /* 0x3e0f29553b3a7423 */ /* 0x000fe2000001003a */
[----:B------:R-:W-:Y:S01]  /*0ae0*/  FFMA.FTZ R50, R71, 1.1920928955078125e-07, R68 ;  /* 0x3400000047327823 */ /* 0x000fe20000010044 */
[----:B------:R-:W-:Y:S01]  /*0af0*/  FFMA.FTZ R62, R69, R62, 0.13980610668659210205 ;  /* 0x3e0f2955453e7423 */ /* 0x000fe2000001003e */
[----:B------:R-:W-:Y:S01]  /*0b00*/  FADD R71, R70, -1 ;  /* 0xbf80000046477421 */ /* 0x000fe20000000000 */
[----:B------:R-:W-:Y:S01]  /*0b10*/  FFMA.FTZ R58, R59, R58, -0.16684235632419586182 ;  /* 0xbe2ad8b93b3a7423 */ /* 0x000fe2000001003a */
[----:B------:R-:W-:Y:S01]  /*0b20*/  FFMA.FTZ R60, R67, R60, -0.12148627638816833496 ;  /* 0xbdf8cdcc433c7423 */ /* 0x000fe2000001003c */
[----:B------:R-:W-:Y:S01]  /*0b30*/  FFMA.FTZ R62, R69, R62, -0.16684235632419586182 ;  /* 0xbe2ad8b9453e7423 */ /* 0x000fe2000001003e */
[----:B------:R-:W-:Y:S01]  /*0b40*/  FFMA.FTZ R68, R71, -R4, 0.14084610342979431152 ;  /* 0x3e1039f647447423 */ /* 0x000fe20000010804 */
[----:B------:R-:W-:Y:S01]  /*0b50*/  FFMA.FTZ R58, R59, R58, 0.20012299716472625732 ;  /* 0x3e4ced0b3b3a7423 */ /* 0x000fe2000001003a */
[----:B------:R-:W-:Y:S01]  /*0b60*/  FFMA.FTZ R60, R67, R60, 0.13980610668659210205 ;  /* 0x3e0f2955433c7423 */ /* 0x000fe2000001003c */
[----:B------:R-:W-:Y:S01]  /*0b70*/  FFMA.FTZ R62, R69, R62, 0.20012299716472625732 ;  /* 0x3e4ced0b453e7423 */ /* 0x000fe2000001003e */
[----:B------:R-:W-:Y:S01]  /*0b80*/  FFMA.FTZ R68, R71, R68, -0.12148627638816833496 ;  /* 0xbdf8cdcc47447423 */ /* 0x000fe20000010044 */
[----:B------:R-:W-:Y:S01]  /*0b90*/  FFMA.FTZ R58, R59, R58, -0.24999669194221496582 ;  /* 0xbe7fff223b3a7423 */ /* 0x000fe2000001003a */
[----:B------:R-:W-:Y:S01]  /*0ba0*/  ISETP.GE.U32.AND P1, PT, R53, 0x7f800000, PT ;  /* 0x7f8000003500780c */ /* 0x000fe20003f26070 */
[----:B------:R-:W-:Y:S01]  /*0bb0*/  FFMA.FTZ R62, R69, R62, -0.24999669194221496582 ;  /* 0xbe7fff22453e7423 */ /* 0x000fe2000001003e */
[----:B------:R-:W-:Y:S01]  /*0bc0*/  FFMA.FTZ R68, R71, R68, 0.13980610668659210205 ;  /* 0x3e0f295547447423 */ /* 0x000fe20000010044 */
[----:B------:R-:W-:Y:S01]  /*0bd0*/  FFMA.FTZ R58, R59, R58, 0.33333182334899902344 ;  /* 0x3eaaaa783b3a7423 */ /* 0x000fe2000001003a */
[----:B------:R-:W-:Y:S01]  /*0be0*/  FFMA.FTZ R60, R67, R60, -0.16684235632419586182 ;  /* 0xbe2ad8b9433c7423 */ /* 0x000fe2000001003c */
[----:B------:R-:W-:Y:S01]  /*0bf0*/  FFMA.FTZ R62, R69, R62, 0.33333182334899902344 ;  /* 0x3eaaaa78453e7423 */ /* 0x000fe2000001003e */
[----:B------:R-:W-:Y:S01]  /*0c00*/  FFMA.FTZ R68, R71, R68, -0.16684235632419586182 ;  /* 0xbe2ad8b947447423 */ /* 0x000fe20000010044 */
[----:B------:R-:W-:Y:S01]  /*0c10*/  ISETP.GE.U32.AND P0, PT, R7, 0x7f800000, PT ;  /* 0x7f8000000700780c */ /* 0x000fe20003f06070 */
[----:B------:R-:W-:Y:S01]  /*0c20*/  FFMA.FTZ R58, R59, R58, -0.5 ;  /* 0xbf0000003b3a7423 */ /* 0x000fe2000001003a */
[----:B------:R-:W-:Y:S01]  /*0c30*/  FFMA.FTZ R62, R69, R62, -0.5 ;  /* 0xbf000000453e7423 */ /* 0x000fe2000001003e */
[----:B------:R-:W-:Y:S01]  /*0c40*/  FFMA.FTZ R68, R71, R68, 0.20012299716472625732 ;  /* 0x3e4ced0b47447423 */ /* 0x000fe20000010044 */
[----:B------:R-:W-:Y:S01]  /*0c50*/  FFMA.FTZ R60, R67, R60, 0.20012299716472625732 ;  /* 0x3e4ced0b433c7423 */ /* 0x000fe2000001003c */
[----:B------:R-:W-:Y:S01]  /*0c60*/  FMUL R58, R59, R58 ;  /* 0x0000003a3b3a7220 */ /* 0x000fe20000400000 */
[----:B------:R-:W-:Y:S01]  /*0c70*/  FMUL R62, R69, R62 ;  /* 0x0000003e453e7220 */ /* 0x000fe20000400000 */
[----:B------:R-:W-:Y:S01]  /*0c80*/  FFMA.FTZ R68, R71, R68, -0.24999669194221496582 ;  /* 0xbe7fff2247447423 */ /* 0x000fe20000010044 */
[----:B------:R-:W-:Y:S01]  /*0c90*/  FFMA.FTZ R60, R67, R60, -0.24999669194221496582 ;  /* 0xbe7fff22433c7423 */ /* 0x000fe2000001003c */
[----:B------:R-:W-:Y:S01]  /*0ca0*/  FFMA.FTZ R59, R59, R58, R59 ;  /* 0x0000003a3b3b7223 */ /* 0x000fe2000001003b */
[----:B------:R-:W-:Y:S01]  /*0cb0*/  FFMA.FTZ R69, R69, R62, R69 ;  /* 0x0000003e45457223 */ /* 0x000fe20000010045 */
[----:B------:R-:W-:Y:S01]  /*0cc0*/  FFMA.FTZ R68, R71, R68, 0.33333182334899902344 ;  /* 0x3eaaaa7847447423 */ /* 0x000fe20000010044 */
[----:B------:R-:W-:Y:S01]  /*0cd0*/  IADD3 R57, R52, -R57, RZ ;  /* 0x8000003934397210 */ /* 0x000fe20007ffe0ff */
[----:B------:R-:W-:Y:S01]  /*0ce0*/  @P1 IMAD.MOV.U32 R58, RZ, RZ, 0x7f800000 ;  /* 0x7f800000ff3a1424 */ /* 0x000fe200078e00ff */
[----:B------:R-:W-:Y:S01]  /*0cf0*/  FADD R55, R55, -1 ;  /* 0xbf80000037377421 */ /* 0x000fe20000000000 */
[----:B------:R-:W-:Y:S01]  /*0d00*/  FFMA.FTZ R60, R67, R60, 0.33333182334899902344 ;  /* 0x3eaaaa78433c7423 */ /* 0x000fe2000001003c */
[----:B------:R-:W-:Y:S01]  /*0d10*/  FFMA.FTZ R62, R54, 0.69314718246459960938, R59 ;  /* 0x3f317218363e7823 */ /* 0x000fe2000001003b */
[----:B------:R-:W-:Y:S01]  /*0d20*/  FFMA.FTZ R69, R66, 0.69314718246459960938, R69 ;  /* 0x3f31721842457823 */ /* 0x000fe20000010045 */
[----:B------:R-:W-:Y:S01]  /*0d30*/  IMAD.IADD R70, R5, 0x1, -R17 ;  /* 0x0000000105467824 */ /* 0x000fe200078e0a11 */
[----:B------:R-:W-:Y:S01]  /*0d40*/  FFMA.FTZ R68, R71, R68, -0.5 ;  /* 0xbf00000047447423 */ /* 0x000fe20000010044 */
[----:B------:R-:W-:Y:S01]  /*0d50*/  @P0 IMAD.MOV.U32 R54, RZ, RZ, 0x7f800000 ;  /* 0x7f800000ff360424 */ /* 0x000fe200078e00ff */
[----:B------:R-:W-:Y:S01]  /*0d60*/  @P1 FFMA.FTZ R69, R53, R58, +INF ;  /* 0x7f80000035451423 */ /* 0x000fe2000001003a */
[----:B------:R-:W-:Y:S01]  /*0d70*/  IMAD.IADD R5, R5, 0x1, -R11 ;  /* 0x0000000105057824 */ /* 0x000fe200078e0a0b */
[----:B------:R-:W-:Y:S01]  /*0d80*/  FADD R57, R57, -1 ;  /* 0xbf80000039397421 */ /* 0x000fe20000000000 */
[----:B------:R-:W-:Y:S01]  /*0d90*/  FFMA.FTZ R58, R55, -R4, 0.14084610342979431152 ;  /* 0x3e1039f6373a7423 */ /* 0x000fe20000010804 */
[----:B------:R-:W-:Y:S01]  /*0da0*/  FFMA.FTZ R60, R67, R60, -0.5 ;  /* 0xbf000000433c7423 */ /* 0x000fe2000001003c */
[----:B------:R-:W-:Y:S01]  /*0db0*/  FMUL R68, R71, R68 ;  /* 0x0000004447447220 */ /* 0x000fe20000400000 */
[----:B------:R-:W-:Y:S01]  /*0dc0*/  @P0 FFMA.FTZ R62, R7, R54, +INF ;  /* 0x7f800000073e0423 */ /* 0x000fe20000010036 */
[----:B------:R-:W-:Y:S01]  /*0dd0*/  FFMA.FTZ R54, R57, -R4, 0.14084610342979431152 ;  /* 0x3e1039f639367423 */ /* 0x000fe20000010804 */
[----:B------:R-:W-:Y:S01]  /*0de0*/  IABS R53, R5 ;  /* 0x0000000500357213 */ /* 0x000fe20000000000 */
[----:B------:R-:W-:Y:S01]  /*0df0*/  FFMA.FTZ R58, R55, R58, -0.12148627638816833496 ;  /* 0xbdf8cdcc373a7423 */ /* 0x000fe2000001003a */
[----:B------:R-:W-:Y:S01]  /*0e00*/  FMUL R60, R67, R60 ;  /* 0x0000003c433c7220 */ /* 0x000fe20000400000 */
[----:B------:R-:W-:Y:S01]  /*0e10*/  FFMA.FTZ R71, R71, R68, R71 ;  /* 0x0000004447477223 */ /* 0x000fe20000010047 */
[----:B------:R-:W-:Y:S01]  /*0e20*/  FFMA.FTZ R54, R57, R54, -0.12148627638816833496 ;  /* 0xbdf8cdcc39367423 */ /* 0x000fe20000010036 */
[----:B------:R-:W-:Y:S01]  /*0e30*/  FFMA.FTZ R68, R55, R58, 0.13980610668659210205 ;  /* 0x3e0f295537447423 */ /* 0x000fe2000001003a */
[----:B------:R-:W-:Y:S01]  /*0e40*/  FFMA.FTZ R60, R67, R60, R67 ;  /* 0x0000003c433c7223 */ /* 0x000fe20000010043 */
[----:B------:R-:W-:Y:S01]  /*0e50*/  ISETP.GE.U32.AND P0, PT, R6, 0x7f800000, PT ;  /* 0x7f8000000600780c */ /* 0x000fe20003f06070 */
[----:B------:R-:W-:Y:S01]  /*0e60*/  IMAD.MOV.U32 R58, RZ, RZ, R53 ;  /* 0x000000ffff3a7224 */ /* 0x000fe200078e0035 */
[----:B------:R-:W-:Y:S01]  /*0e70*/  FFMA.FTZ R54, R57, R54, 0.13980610668659210205 ;  /* 0x3e0f295539367423 */ /* 0x000fe20000010036 */
[----:B------:R-:W-:Y:S01]  /*0e80*/  FFMA.FTZ R66, R61, 0.69314718246459960938, R60 ;  /* 0x3f3172183d427823 */ /* 0x000fe2000001003c */
[----:B------:R-:W-:Y:S01]  /*0e90*/  IABS R59, R70 ;  /* 0x00000046003b7213 */ /* 0x000fe20000000000 */
[----:B------:R-:W-:Y:S01]  /*0ea0*/  FFMA.FTZ R68, R55, R68, -0.16684235632419586182 ;  /* 0xbe2ad8b937447423 */ /* 0x000fe20000010044 */
[----:B------:R-:W-:Y:S01]  /*0eb0*/  I2FP.F32.S32 R61, R58 ;  /* 0x0000003a003d7245 */ /* 0x000fe20000201400 */
[----:B------:R-:W-:Y:S01]  /*0ec0*/  FFMA.FTZ R54, R57, R54, -0.16684235632419586182 ;  /* 0xbe2ad8b939367423 */ /* 0x000fe20000010036 */
[----:B------:R-:W-:Y:S01]  /*0ed0*/  I2FP.F32.S32 R60, R59 ;  /* 0x0000003b003c7245 */ /* 0x000fe20000201400 */
[----:B------:R-:W-:Y:S01]  /*0ee0*/  FFMA.FTZ R68, R55, R68, 0.20012299716472625732 ;  /* 0x3e4ced0b37447423 */ /* 0x000fe20000010044 */
[----:B------:R-:W-:Y:S01]  /*0ef0*/  ISETP.GE.U32.AND P6, PT, R49, 0x7f800000, PT ;  /* 0x7f8000003100780c */ /* 0x000fe20003fc6070 */
[----:B------:R-:W-:Y:S01]  /*0f00*/  FMUL R61, R61, 0.125 ;  /* 0x3e0000003d3d7820 */ /* 0x000fe20000400000 */
[----:B------:R-:W-:Y:S01]  /*0f10*/  FFMA.FTZ R54, R57, R54, 0.20012299716472625732 ;  /* 0x3e4ced0b39367423 */ /* 0x000fe20000010036 */
[----:B------:R-:W-:Y:S01]  /*0f20*/  @P0 IMAD.MOV.U32 R7, RZ, RZ, 0x7f800000 ;  /* 0x7f800000ff070424 */ /* 0x000fe200078e00ff */
[----:B------:R-:W-:Y:S01]  /*0f30*/  FMUL R60, R60, 0.125 ;  /* 0x3e0000003c3c7820 */ /* 0x000fe20000400000 */
[----:B------:R-:W-:Y:S01]  /*0f40*/  FFMA.FTZ R68, R55, R68, -0.24999669194221496582 ;  /* 0xbe7fff2237447423 */ /* 0x000fe20000010044 */
[----:B------:R-:W-:Y:S01]  /*0f50*/  FFMA.FTZ R54, R57, R54, -0.24999669194221496582 ;  /* 0xbe7fff2239367423 */ /* 0x000fe20000010036 */
[----:B------:R-:W-:Y:S01]  /*0f60*/  FSETP.GEU.AND P5, PT, R61, 1.175494350822287508e-38, PT ;  /* 0x008000003d00780b */ /* 0x000fe20003fae000 */
[----:B------:R-:W-:Y:S01]  /*0f70*/  @P0 FFMA.FTZ R66, R6, R7, +INF ;  /* 0x7f80000006420423 */ /* 0x000fe20000010007 */
[----:B------:R-:W-:Y:S01]  /*0f80*/  FSETP.GEU.AND P0, PT, R60, 1.175494350822287508e-38, PT ;  /* 0x008000003c00780b */ /* 0x000fe20003f0e000 */
[----:B------:R-:W-:Y:S01]  /*0f90*/  FFMA.FTZ R54, R57, R54, 0.33333182334899902344 ;  /* 0x3eaaaa7839367423 */ /* 0x000fe20000010036 */
[----:B------:R-:W-:Y:S01]  /*0fa0*/  ISETP.GE.U32.AND P1, PT, R52, 0x7f800000, PT ;  /* 0x7f8000003400780c */ /* 0x000fe20003f26070 */
[----:B------:R-:W-:Y:S01]  /*0fb0*/  FFMA.FTZ R68, R55, R68, 0.33333182334899902344 ;  /* 0x3eaaaa7837447423 */ /* 0x000fe20000010044 */
[----:B------:R-:W-:Y:S01]  /*0fc0*/  FMUL.M8 R6, R62, 0.36067375540733337402 ;  /* 0x3eb8aa3b3e067820 */ /* 0x000fe20000700000 */
[----:B------:R-:W-:Y:S01]  /*0fd0*/  FFMA.FTZ R54, R57, R54, -0.5 ;  /* 0xbf00000039367423 */ /* 0x000fe20000010036 */
[----:B------:R-:W-:Y:S01]  /*0fe0*/  @P6 IMAD.MOV.U32 R72, RZ, RZ, 0x7f800000 ;  /* 0x7f800000ff486424 */ /* 0x000fe200078e00ff */
[----:B------:R-:W-:Y:S01]  /*0ff0*/  FFMA.FTZ R68, R55, R68, -0.5 ;  /* 0xbf00000037447423 */ /* 0x000fe20000010044 */
[----:B------:R-:W-:Y:S01]  /*1000*/  FFMA.FTZ R71, R50, 0.69314718246459960938, R71 ;  /* 0x3f31721832477823 */ /* 0x000fe20000010047 */
[----:B------:R-:W-:Y:S01]  /*1010*/  FMUL R54, R57, R54 ;  /* 0x0000003639367220 */ /* 0x000fe20000400000 */
[----:B------:R-:W0:Y:S01]  /*1020*/  F2I.S64.TRUNC R6, R6 ;  /* 0x0000000600067311 */ /* 0x000e22000020d900 */
[----:B------:R-:W-:Y:S01]  /*1030*/  FMUL R68, R55, R68 ;  /* 0x0000004437447220 */ /* 0x000fe20000400000 */
[----:B------:R-:W-:Y:S01]  /*1040*/  @!P5 FMUL R61, R61, 8388608 ;  /* 0x4b0000003d3dd820 */ /* 0x000fe20000400000 */
[----:B------:R-:W-:Y:S01]  /*1050*/  FFMA.FTZ R54, R57, R54, R57 ;  /* 0x0000003639367223 */ /* 0x000fe20000010039 */
[----:B------:R-:W-:Y:S01]  /*1060*/  FMUL.M8 R62, R69, 0.36067375540733337402 ;  /* 0x3eb8aa3b453e7820 */ /* 0x000fe20000700000 */
[----:B------:R-:W-:Y:S01]  /*1070*/  @P6 FFMA.FTZ R71, R49, R72, +INF ;  /* 0x7f80000031476423 */ /* 0x000fe20000010048 */
[----:B------:R-:W-:Y:S01]  /*1080*/  @!P0 FMUL R60, R60, 8388608 ;  /* 0x4b0000003c3c8820 */ /* 0x000fe20000400000 */
[----:B------:R-:W-:Y:S01]  /*1090*/  FMUL.M8 R53, R66, 0.36067375540733337402 ;  /* 0x3eb8aa3b42357820 */ /* 0x000fe20000700000 */
[----:B------:R-:W-:Y:S01]  /*10a0*/  FFMA.FTZ R69, R55, R68, R55 ;  /* 0x0000004437457223 */ /* 0x000fe20000010037 */
[----:B------:R-:W-:Y:S01]  /*10b0*/  @P1 IMAD.MOV.U32 R49, RZ, RZ, 0x7f800000 ;  /* 0x7f800000ff311424 */ /* 0x000fe200078e00ff */
[----:B------:R-:W-:Y:S01]  /*10c0*/  IADD3 R55, R61, -0x3f2aaaab, RZ ;  /* 0xc0d555553d377810 */ /* 0x000fe20007ffe0ff */
[----:B------:R-:W-:Y:S01]  /*10d0*/  FFMA.FTZ R57, R51, 0.69314718246459960938, R54 ;  /* 0x3f31721833397823 */ /* 0x000fe20000010036 */
[----:B------:R-:W-:Y:S01]  /*10e0*/  IADD3 R54, R60, -0x3f2aaaab, RZ ;  /* 0xc0d555553c367810 */ /* 0x000fe20007ffe0ff */
[----:B------:R-:W-:Y:S01]  /*10f0*/  @P1 FFMA.FTZ R57, R52, R49, +INF ;  /* 0x7f80000034391423 */ /* 0x000fe20000010031 */
[----:B------:R-:W-:Y:S01]  /*1100*/  LOP3.LUT R68, R55, 0xff800000, RZ, 0xc0, !PT ;  /* 0xff80000037447812 */ /* 0x000fe200078ec0ff */
[----:B------:R-:W1:Y:S01]  /*1110*/  F2I.S64.TRUNC R52, R53 ;  /* 0x0000003500347311 */ /* 0x000e62000020d900 */
[----:B------:R-:W-:Y:S01]  /*1120*/  FMUL.M8 R72, R71, 0.36067375540733337402 ;  /* 0x3eb8aa3b47487820 */ /* 0x000fe20000700000 */
[----:B------:R-:W-:Y:S01]  /*1130*/  ISETP.GE.U32.AND P6, PT, R48, 0x7f800000, PT ;  /* 0x7f8000003000780c */ /* 0x000fe20003fc6070 */
[----:B------:R-:W-:Y:S01]  /*1140*/  FFMA.FTZ R69, R56, 0.69314718246459960938, R69 ;  /* 0x3f31721838457823 */ /* 0x000fe20000010045 */
[----:B------:R-:W-:Y:S01]  /*1150*/  LOP3.LUT R67, R54, 0xff800000, RZ, 0xc0, !PT ;  /* 0xff80000036437812 */ /* 0x000fe200078ec0ff */
[----:B------:R-:W-:Y:S01]  /*1160*/  FMUL.M8 R57, R57, 0.36067375540733337402 ;  /* 0x3eb8aa3b39397820 */ /* 0x000fe20000700000 */
[----:B------:R-:W-:-:S02]  /*1170*/  FSEL R66, RZ, -23, P5 ;  /* 0xc1b80000ff427808 */ /* 0x000fc40002800000 */
[----:B------:R2:W3:Y:S01]  /*1180*/  F2I.S64.TRUNC R50, R62 ;  /* 0x0000003e00327311 */ /* 0x0004e2000020d900 */
[----:B------:R-:W-:Y:S01]  /*1190*/  I2FP.F32.S32 R71, R68 ;  /* 0x0000004400477245 */ /* 0x000fe20000201400 */
[----:B------:R-:W-:Y:S01]  /*11a0*/  IMAD.IADD R68, R61, 0x1, -R68 ;  /* 0x000000013d447824 */ /* 0x000fe200078e0a44 */
[----:B------:R-:W-:-:S03]  /*11b0*/  FSEL R49, RZ, -23, P0 ;  /* 0xc1b80000ff317808 */ /* 0x000fc60000000000 */
[----:B------:R-:W-:Y:S01]  /*11c0*/  FFMA.FTZ R66, R71, 1.1920928955078125e-07, R66 ;  /* 0x3400000047427823 */ /* 0x000fe20000010042 */
[----:B0-----:R-:W-:Y:S01]  /*11d0*/  IADD3 R71, P0, R6, 0x8, RZ ;  /* 0x0000000806477810 */ /* 0x001fe20007f1e0ff */
[----:B------:R1:W0:Y:S01]  /*11e0*/  F2I.S64.TRUNC R54, R72 ;  /* 0x0000004800367311 */ /* 0x000222000020d900 */
[-C--:B--2---:R-:W-:Y:S01]  /*11f0*/  I2FP.F32.S32 R62, R67.reuse ;  /* 0x00000043003e7245 */ /* 0x084fe20000201400 */
[----:B------:R-:W-:Y:S01]  /*1200*/  @P6 IMAD.MOV.U32 R73, RZ, RZ, 0x7f800000 ;  /* 0x7f800000ff496424 */ /* 0x000fe200078e00ff */
[----:B------:R-:W-:Y:S01]  /*1210*/  IADD3 R67, R60, -R67, RZ ;  /* 0x800000433c437210 */ /* 0x000fe20007ffe0ff */
[----:B------:R-:W-:Y:S02]  /*1220*/  IMAD.X R7, RZ, RZ, R7, P0 ;  /* 0x000000ffff077224 */ /* 0x000fe400000e0607 */
[----:B------:R-:W-:Y:S01]  /*1230*/  @P6 FFMA.FTZ R69, R48, R73, +INF ;  /* 0x7f80000030456423 */ /* 0x000fe20000010049 */
[----:B------:R-:W-:Y:S01]  /*1240*/  FFMA.FTZ R62, R62, 1.1920928955078125e-07, R49 ;  /* 0x340000003e3e7823 */ /* 0x000fe20000010031 */
[----:B------:R-:W-:Y:S01]  /*1250*/  FADD R67, R67, -1 ;  /* 0xbf80000043437421 */ /* 0x000fe20000000000 */
[----:B-1----:R-:W-:Y:S01]  /*1260*/  IADD3 R72, P0, R52, 0x8, RZ ;  /* 0x0000000834487810 */ /* 0x002fe20007f1e0ff */
[----:B------:R-:W1:Y:S01]  /*1270*/  F2I.S64.TRUNC R56, R57 ;  /* 0x0000003900387311 */ /* 0x000e62000020d900 */
[----:B---3--:R-:W-:Y:S01]  /*1280*/  IADD3 R50, P1, R50, 0x8, RZ ;  /* 0x0000000832327810 */ /* 0x008fe20007f3e0ff */
[----:B------:R-:W-:Y:S01]  /*1290*/  FFMA.FTZ R6, R67, -R4, 0.14084610342979431152 ;  /* 0x3e1039f643067423 */ /* 0x000fe20000010804 */
[--C-:B------:R-:W-:Y:S01]  /*12a0*/  IMAD.MOV.U32 R49, RZ, RZ, R46.reuse ;  /* 0x000000ffff317224 */ /* 0x100fe200078e002e */
[----:B------:R-:W-:Y:S01]  /*12b0*/  ISETP.GE.AND P6, PT, R45, 0x8, PT ;  /* 0x000000082d00780c */ /* 0x000fe20003fc6270 */
[----:B------:R-:W-:Y:S01]  /*12c0*/  IMAD.X R73, RZ, RZ, R53, P0 ;  /* 0x000000ffff497224 */ /* 0x000fe200000e0635 */
[C---:B------:R-:W-:Y:S01]  /*12d0*/  FFMA.FTZ R6, R67.reuse, R6, -0.12148627638816833496 ;  /* 0xbdf8cdcc43067423 */ /* 0x040fe20000010006 */
[----:B------:R-:W-:Y:S01]  /*12e0*/  IMAD.X R52, RZ, RZ, R51, P1 ;  /* 0x000000ffff347224 */ /* 0x000fe200008e0633 */
[----:B0-----:R-:W-:Y:S01]  /*12f0*/  IADD3 R75, P0, R54, 0x8, RZ ;  /* 0x00000008364b7810 */ /* 0x001fe20007f1e0ff */
[----:B------:R-:W-:Y:S01]  /*1300*/  FADD R51, R68, -1 ;  /* 0xbf80000044337421 */ /* 0x000fe20000000000 */
[----:B------:R-:W-:Y:S01]  /*1310*/  ISETP.GE.AND P1, PT, R46, 0x8, PT ;  /* 0x000000082e00780c */ /* 0x000fe20003f26270 */
[----:B------:R-:W-:Y:S01]  /*1320*/  FFMA.FTZ R6, R67, R6, 0.13980610668659210205 ;  /* 0x3e0f295543067423 */ /* 0x000fe20000010006 */
[----:B------:R-:W-:Y:S01]  /*1330*/  SHF.R.S32.HI R53, RZ, 0x1f, R46 ;  /* 0x0000001fff357819 */ /* 0x000fe2000001142e */
[----:B------:R-:W-:Y:S01]  /*1340*/  IMAD.X R55, RZ, RZ, R55, P0 ;  /* 0x000000ffff377224 */ /* 0x000fe200000e0637 */
[----:B------:R-:W-:Y:S01]  /*1350*/  FFMA.FTZ R48, R51, -R4, 0.14084610342979431152 ;  /* 0x3e1039f633307423 */ /* 0x000fe20000010804 */
[----:B------:R-:W-:Y:S01]  /*1360*/  ISETP.LT.U32.AND P0, PT, R71, 0xf, PT ;  /* 0x0000000f4700780c */ /* 0x000fe20003f01070 */
[----:B------:R-:W-:Y:S01]  /*1370*/  FFMA.FTZ R6, R67, R6, -0.16684235632419586182 ;  /* 0xbe2ad8b943067423 */ /* 0x000fe20000010006 */
[----:B-1----:R-:W-:Y:S01]  /*1380*/  IADD3 R74, P5, R56, 0x8, RZ ;  /* 0x00000008384a7810 */ /* 0x002fe20007fbe0ff */
[----:B------:R-:W-:Y:S01]  /*1390*/  FFMA.FTZ R48, R51, R48, -0.12148627638816833496 ;  /* 0xbdf8cdcc33307423 */ /* 0x000fe20000010030 */
[----:B------:R-:W-:Y:S01]  /*13a0*/  ISETP.LT.AND.EX P0, PT, R7, RZ, PT, P0 ;  /* 0x000000ff0700720c */ /* 0x000fe20003f01300 */
[----:B------:R-:W-:Y:S01]  /*13b0*/  FFMA.FTZ R6, R67, R6, 0.20012299716472625732 ;  /* 0x3e4ced0b43067423 */ /* 0x000fe20000010006 */
[----:B------:R-:W-:Y:S01]  /*13c0*/  IMAD.MOV.U32 R56, RZ, RZ, R45 ;  /* 0x000000ffff387224 */ /* 0x000fe200078e002d */
[----:B------:R-:W-:Y:S01]  /*13d0*/  FFMA.FTZ R48, R51, R48, 0.13980610668659210205 ;  /* 0x3e0f295533307423 */ /* 0x000fe20000010030 */
[----:B------:R-:W-:Y:S01]  /*13e0*/  @P1 SEL R53, R7, RZ, P0 ;  /* 0x000000ff07351207 */ /* 0x000fe20000000000 */
[----:B------:R-:W-:Y:S01]  /*13f0*/  FFMA.FTZ R6, R67, R6, -0.24999669194221496582 ;  /* 0xbe7fff2243067423 */ /* 0x000fe20000010006 */
[----:B------:R-:W-:Y:S01]  /*1400*/  FMUL.M8 R7, R69, 0.36067375540733337402 ;  /* 0x3eb8aa3b45077820 */ /* 0x000fe20000700000 */
[----:B------:R-:W-:Y:S01]  /*1410*/  FFMA.FTZ R48, R51, R48, -0.16684235632419586182 ;  /* 0xbe2ad8b933307423 */ /* 0x000fe20000010030 */
[----:B------:R-:W-:Y:S01]  /*1420*/  @P1 SEL R49, R71, 0xf, P0 ;  /* 0x0000000f47311807 */ /* 0x000fe20000000000 */
[----:B------:R-:W-:Y:S01]  /*1430*/  FFMA.FTZ R46, R67, R6, 0.33333182334899902344 ;  /* 0x3eaaaa78432e7423 */ /* 0x000fe20000010006 */
[----:B------:R-:W-:Y:S01]  /*1440*/  ISETP.GE.U32.AND P1, PT, R60, 0x7f800000, PT ;  /* 0x7f8000003c00780c */ /* 0x000fe20003f26070 */
[----:B------:R-:W-:Y:S01]  /*1450*/  FFMA.FTZ R48, R51, R48, 0.20012299716472625732 ;  /* 0x3e4ced0b33307423 */ /* 0x000fe20000010030 */
[----:B------:R-:W0:Y:S01]  /*1460*/  F2I.S64.TRUNC R6, R7 ;  /* 0x0000000700067311 */ /* 0x000e22000020d900 */
[----:B------:R-:W-:Y:S01]  /*1470*/  FFMA.FTZ R46, R67, R46, -0.5 ;  /* 0xbf000000432e7423 */ /* 0x000fe2000001002e */
[----:B------:R-:W-:Y:S01]  /*1480*/  IMAD.X R54, RZ, RZ, R57, P5 ;  /* 0x000000ffff367224 */ /* 0x000fe200028e0639 */
[----:B------:R-:W-:Y:S01]  /*1490*/  FFMA.FTZ R48, R51, R48, -0.24999669194221496582 ;  /* 0xbe7fff2233307423 */ /* 0x000fe20000010030 */
[----:B------:R-:W-:Y:S01]  /*14a0*/  ISETP.LT.U32.AND P0, PT, R50, 0xf, PT ;  /* 0x0000000f3200780c */ /* 0x000fe20003f01070 */
[----:B------:R-:W-:Y:S01]  /*14b0*/  FMUL R46, R67, R46 ;  /* 0x0000002e432e7220 */ /* 0x000fe20000400000 */
[----:B------:R-:W-:Y:S01]  /*14c0*/  ISETP.GE.U32.AND P5, PT, R61, 0x7f800000, PT ;  /* 0x7f8000003d00780c */ /* 0x000fe20003fa6070 */
[----:B------:R-:W-:Y:S01]  /*14d0*/  FFMA.FTZ R48, R51, R48, 0.33333182334899902344 ;  /* 0x3eaaaa7833307423 */ /* 0x000fe20000010030 */
[----:B------:R-:W-:Y:S01]  /*14e0*/  ISETP.LT.AND.EX P0, PT, R52, RZ, PT, P0 ;  /* 0x000000ff3400720c */ /* 0x000fe20003f01300 */
[----:B------:R-:W-:Y:S01]  /*14f0*/  FFMA.FTZ R67, R67, R46, R67 ;  /* 0x0000002e43437223 */ /* 0x000fe20000010043 */
[----:B------:R-:W-:Y:S01]  /*1500*/  SHF.R.S32.HI R68, RZ, 0x1f, R45 ;  /* 0x0000001fff447819 */ /* 0x000fe2000001142d */
[C---:B------:R-:W-:Y:S01]  /*1510*/  FFMA.FTZ R48, R51.reuse, R48, -0.5 ;  /* 0xbf00000033307423 */ /* 0x040fe20000010030 */
[----:B------:R-:W-:Y:S01]  /*1520*/  @P6 SEL R56, R50, 0xf, P0 ;  /* 0x0000000f32386807 */ /* 0x000fe20000000000 */
[----:B------:R-:W-:Y:S01]  /*1530*/  @P1 IMAD.MOV.U32 R45, RZ, RZ, 0x7f800000 ;  /* 0x7f800000ff2d1424 */ /* 0x000fe200078e00ff */
[----:B------:R-:W-:Y:S01]  /*1540*/  @P6 SEL R68, R52, RZ, P0 ;  /* 0x000000ff34446207 */ /* 0x000fe20000000000 */
[C---:B------:R-:W-:Y:S01]  /*1550*/  FMUL R48, R51.reuse, R48 ;  /* 0x0000003033307220 */ /* 0x040fe20000400000 */
[----:B0-----:R-:W-:Y:S01]  /*1560*/  IADD3 R69, P0, R6, 0x8, RZ ;  /* 0x0000000806457810 */ /* 0x001fe20007f1e0ff */
[----:B------:R-:W-:Y:S01]  /*1570*/  FFMA.FTZ R62, R62, 0.69314718246459960938, R67 ;  /* 0x3f3172183e3e7823 */ /* 0x000fe20000010043 */
[----:B------:R-:W-:Y:S01]  /*1580*/  ISETP.GE.AND P6, PT, R44, 0x8, PT ;  /* 0x000000082c00780c */ /* 0x000fe20003fc6270 */
[----:B------:R-:W-:Y:S01]  /*1590*/  @P1 FFMA.FTZ R62, R60, R45, +INF ;  /* 0x7f8000003c3e1423 */ /* 0x000fe2000001002d */
[----:B------:R-:W-:Y:S01]  /*15a0*/  FFMA.FTZ R51, R51, R48, R51 ;  /* 0x0000003033337223 */ /* 0x000fe20000010033 */
[----:B------:R-:W-:Y:S01]  /*15b0*/  IMAD.X R52, RZ, RZ, R7, P0 ;  /* 0x000000ffff347224 */ /* 0x000fe200000e0607 */
[----:B------:R-:W-:Y:S01]  /*15c0*/  @P5 MOV R6, 0x7f800000 ;  /* 0x7f80000000065802 */ /* 0x000fe20000000f00 */
[--C-:B------:R-:W-:Y:S01]  /*15d0*/  IMAD.MOV.U32 R67, RZ, RZ, R44.reuse ;  /* 0x000000ffff437224 */ /* 0x100fe200078e002c */
[----:B------:R-:W-:Y:S01]  /*15e0*/  ISETP.LT.U32.AND P0, PT, R72, 0xf, PT ;  /* 0x0000000f4800780c */ /* 0x000fe20003f01070 */
[----:B------:R-:W-:Y:S01]  /*15f0*/  FFMA.FTZ R51, R66, 0.69314718246459960938, R51 ;  /* 0x3f31721842337823 */ /* 0x000fe20000010033 */
[----:B------:R-:W-:Y:S01]  /*1600*/  ISETP.GE.AND P1, PT, R43, 0x8, PT ;  /* 0x000000082b00780c */ /* 0x000fe20003f26270 */
[----:B------:R-:W-:Y:S01]  /*1610*/  @P5 FFMA.FTZ R51, R61, R6, +INF ;  /* 0x7f8000003d335423 */ /* 0x000fe20000010006 */
[----:B------:R-:W-:Y:S01]  /*1620*/  SHF.R.S32.HI R57, RZ, 0x1f, R44 ;  /* 0x0000001fff397819 */ /* 0x000fe2000001142c */
[----:B------:R-:W-:Y:S01]  /*1630*/  FMUL.M8 R44, R62, 0.36067375540733337402 ;  /* 0x3eb8aa3b3e2c7820 */ /* 0x000fe20000700000 */
[----:B------:R-:W-:Y:S01]  /*1640*/  ISETP.LT.AND.EX P0, PT, R73, RZ, PT, P0 ;  /* 0x000000ff4900720c */ /* 0x000fe20003f01300 */
[----:B------:R-:W-:Y:S01]  /*1650*/  FMUL.M8 R51, R51, 0.36067375540733337402 ;  /* 0x3eb8aa3b33337820 */ /* 0x000fe20000700000 */
[----:B------:R-:W-:Y:S01]  /*1660*/  ISETP.LT.U32.AND P5, PT, R75, 0xf, PT ;  /* 0x0000000f4b00780c */ /* 0x000fe20003fa1070 */
[----:B------:R-:W-:Y:S01]  /*1670*/  IMAD.MOV.U32 R46, RZ, RZ, R43 ;  /* 0x000000ffff2e7224 */ /* 0x000fe200078e002b */
[----:B------:R-:W-:Y:S01]  /*1680*/  @P6 SEL R67, R72, 0xf, P0 ;  /* 0x0000000f48436807 */ /* 0x000fe20000000000 */
[----:B------:R-:W0:Y:S01]  /*1690*/  F2I.S64.TRUNC R44, R44 ;  /* 0x0000002c002c7311 */ /* 0x000e22000020d900 */
[----:B------:R-:W-:Y:S01]  /*16a0*/  @P6 SEL R57, R73, RZ, P0 ;  /* 0x000000ff49396207 */ /* 0x000fe20000000000 */
[----:B------:R-:W-:Y:S01]  /*16b0*/  IMAD.MOV.U32 R7, RZ, RZ, R42 ;  /* 0x000000ffff077224 */ /* 0x000fe200078e002a */
[----:B------:R-:W-:Y:S01]  /*16c0*/  ISETP.LT.AND.EX P0, PT, R55, RZ, PT, P5 ;  /* 0x000000ff3700720c */ /* 0x000fe20003f01350 */
[----:B------:R-:W-:Y:S01]  /*16d0*/  IMAD.IADD R66, R15, 0x1, R40 ;  /* 0x000000010f427824 */ /* 0x000fe200078e0228 */
[----:B------:R-:W-:-:S02]  /*16e0*/  ISETP.GE.AND P6, PT, R42, 0x8, PT ;  /* 0x000000082a00780c */ /* 0x000fc40003fc6270 */
[----:B------:R-:W-:Y:S01]  /*16f0*/  ISETP.GE.AND P5, PT, R47, 0x8, PT ;  /* 0x000000082f00780c */ /* 0x000fe20003fa6270 */
[----:B------:R-:W1:Y:S01]  /*1700*/  F2I.S64.TRUNC R50, R51 ;  /* 0x0000003300327311 */ /* 0x000e62000020d900 */
[----:B------:R-:W-:Y:S02]  /*1710*/  SHF.R.S32.HI R62, RZ, 0x1f, R43 ;  /* 0x0000001fff3e7819 */ /* 0x000fe4000001142b */
[----:B------:R-:W-:Y:S02]  /*1720*/  @P1 SEL R46, R75, 0xf, P0 ;  /* 0x0000000f4b2e1807 */ /* 0x000fe40000000000 */
[----:B------:R-:W-:Y:S01]  /*1730*/  @P1 SEL R62, R55, RZ, P0 ;  /* 0x000000ff373e1207 */ /* 0x000fe20000000000 */
[----:B------:R-:W-:Y:S01]  /*1740*/  IMAD.MOV.U32 R55, RZ, RZ, R58 ;  /* 0x000000ffff377224 */ /* 0x000fe200078e003a */
[----:B------:R-:W-:Y:S02]  /*1750*/  ISETP.LT.U32.AND P0, PT, R74, 0xf, PT ;  /* 0x0000000f4a00780c */ /* 0x000fe40003f01070 */
[----:B------:R-:W-:-:S02]  /*1760*/  ISETP.LT.U32.AND P1, PT, R69, 0xf, PT ;  /* 0x0000000f4500780c */ /* 0x000fc40003f21070 */
[----:B------:R-:W-:Y:S02]  /*1770*/  ISETP.LT.AND.EX P0, PT, R54, RZ, PT, P0 ;  /* 0x000000ff3600720c */ /* 0x000fe40003f01300 */
[----:B------:R-:W-:Y:S02]  /*1780*/  ISETP.LT.AND.EX P1, PT, R52, RZ, PT, P1 ;  /* 0x000000ff3400720c */ /* 0x000fe40003f21310 */
[----:B------:R-:W-:Y:S02]  /*1790*/  SHF.R.S32.HI R6, RZ, 0x1f, R42 ;  /* 0x0000001fff067819 */ /* 0x000fe4000001142a */
[----:B------:R-:W-:Y:S02]  /*17a0*/  SHF.R.S32.HI R48, RZ, 0x1f, R47 ;  /* 0x0000001fff307819 */ /* 0x000fe4000001142f */
[----:B------:R-:W-:Y:S02]  /*17b0*/  @P6 SEL R7, R74, 0xf, P0 ;  /* 0x0000000f4a076807 */ /* 0x000fe40000000000 */
[----:B------:R-:W-:-:S02]  /*17c0*/  @P6 SEL R6, R54, RZ, P0 ;  /* 0x000000ff36066207 */ /* 0x000fc40000000000 */
[----:B------:R-:W-:Y:S02]  /*17d0*/  @P5 SEL R47, R69, 0xf, P1 ;  /* 0x0000000f452f5807 */ /* 0x000fe40000800000 */
[----:B------:R-:W-:Y:S02]  /*17e0*/  @P5 SEL R48, R52, RZ, P1 ;  /* 0x000000ff34305207 */ /* 0x000fe40000800000 */
[----:B0-----:R-:W-:Y:S02]  /*17f0*/  IADD3 R42, P0, R44, 0x8, RZ ;  /* 0x000000082c2a7810 */ /* 0x001fe40007f1e0ff */
[----:B------:R-:W-:Y:S02]  /*1800*/  ISETP.GE.AND P5, PT, R59, 0x8, PT ;  /* 0x000000083b00780c */ /* 0x000fe40003fa6270 */
[----:B------:R-:W-:Y:S01]  /*1810*/  IADD3 R82, R66, 0x40, RZ ;  /* 0x0000004042527810 */ /* 0x000fe20007ffe0ff */
[----:B------:R-:W-:Y:S01]  /*1820*/  IMAD.X R45, RZ, RZ, R45, P0 ;  /* 0x000000ffff2d7224 */ /* 0x000fe200000e062d */
[----:B------:R-:W-:-:S02]  /*1830*/  ISETP.LT.U32.AND P0, PT, R42, 0xf, PT ;  /* 0x0000000f2a00780c */ /* 0x000fc40003f01070 */
[----:B------:R-:W-:Y:S02]  /*1840*/  IADD3 R83, R66, 0x48, RZ ;  /* 0x0000004842537810 */ /* 0x000fe40007ffe0ff */
[----:B-1----:R-:W-:Y:S02]  /*1850*/  IADD3 R69, P6, R50, 0x8, RZ ;  /* 0x0000000832457810 */ /* 0x002fe40007fde0ff */
[----:B------:R-:W-:Y:S02]  /*1860*/  IABS R40, R82 ;  /* 0x0000005200287213 */ /* 0x000fe40000000000 */
[----:B------:R-:W-:Y:S01]  /*1870*/  ISETP.LT.AND.EX P0, PT, R45, RZ, PT, P0 ;  /* 0x000000ff2d00720c */ /* 0x000fe20003f01300 */
[----:B------:R-:W-:Y:S01]  /*1880*/  IMAD.X R61, RZ, RZ, R51, P6 ;  /* 0x000000ffff3d7224 */ /* 0x000fe200030e0633 */
[----:B------:R-:W-:Y:S01]  /*1890*/  IABS R43, R83 ;  /* 0x00000053002b7213 */ /* 0x000fe20000000000 */
[----:B------:R-:W-:Y:S01]  /*18a0*/  IMAD.MOV.U32 R51, RZ, RZ, R59 ;  /* 0x000000ffff337224 */ /* 0x000fe200078e003b */
[----:B------:R-:W-:-:S02]  /*18b0*/  SEL R60, RZ, 0x10, !P4 ;  /* 0x00000010ff3c7807 */ /* 0x000fc40006000000 */
[----:B------:R-:W-:Y:S02]  /*18c0*/  I2FP.F32.S32 R44, R40 ;  /* 0x00000028002c7245 */ /* 0x000fe40000201400 */
[----:B------:R-:W-:Y:S02]  /*18d0*/  SHF.R.S32.HI R52, RZ, 0x1f, R59 ;  /* 0x0000001fff347819 */ /* 0x000fe4000001143b */
[----:B------:R-:W-:Y:S02]  /*18e0*/  @P5 SEL R51, R42, 0xf, P0 ;  /* 0x0000000f2a335807 */ /* 0x000fe40000000000 */
[----:B------:R-:W-:Y:S02]  /*18f0*/  @P5 SEL R52, R45, RZ, P0 ;  /* 0x000000ff2d345207 */ /* 0x000fe40000000000 */
[----:B------:R-:W-:Y:S02]  /*1900*/  I2FP.F32.S32 R50, R43 ;  /* 0x0000002b00327245 */ /* 0x000fe40000201400 */
[----:B------:R-:W-:Y:S01]  /*1910*/  IADD3 R60, P0, R49, R60, RZ ;  /* 0x0000003c313c7210 */ /* 0x000fe20007f1e0ff */
[----:B------:R-:W-:Y:S01]  /*1920*/  FMUL R49, R44, 0.125 ;  /* 0x3e0000002c317820 */ /* 0x000fe20000400000 */
[----:B------:R-:W-:Y:S01]  /*1930*/  SEL R73, RZ, 0x10, !P3 ;  /* 0x00000010ff497807 */ /* 0x000fe20005800000 */
[----:B------:R-:W-:Y:S01]  /*1940*/  FMUL R50, R50, 0.125 ;  /* 0x3e00000032327820 */ /* 0x000fe20000400000 */
[----:B------:R-:W-:Y:S01]  /*1950*/  ISETP.GE.AND P5, PT, R58, 0x8, PT ;  /* 0x000000083a00780c */ /* 0x000fe20003fa6270 */
[----:B------:R-:W-:Y:S01]  /*1960*/  IMAD.X R45, RZ, RZ, R53, P0 ;  /* 0x000000ffff2d7224 */ /* 0x000fe200000e0635 */
[----:B------:R-:W-:-:S02]  /*1970*/  FSETP.GEU.AND P3, PT, R49, 1.175494350822287508e-38, PT ;  /* 0x008000003100780b */ /* 0x000fc40003f6e000 */
[----:B------:R-:W-:Y:S02]  /*1980*/  IADD3 R84, R66, 0x50, RZ ;  /* 0x0000005042547810 */ /* 0x000fe40007ffe0ff */
[----:B------:R-:W-:Y:S02]  /*1990*/  FSETP.GEU.AND P4, PT, R50, 1.175494350822287508e-38, PT ;  /* 0x008000003200780b */ /* 0x000fe40003f8e000 */
[----:B------:R-:W-:Y:S02]  /*19a0*/  ISETP.GT.AND P1, PT, R65, RZ, PT ;  /* 0x000000ff4100720c */ /* 0x000fe40003f24270 */
[----:B------:R-:W-:Y:S02]  /*19b0*/  ISETP.LT.U32.AND P0, PT, R69, 0xf, PT ;  /* 0x0000000f4500780c */ /* 0x000fe40003f01070 */
[----:B------:R-:W-:Y:S02]  /*19c0*/  IABS R42, R84 ;  /* 0x00000054002a7213 */ /* 0x000fe40000000000 */
[----:B------:R-:W-:Y:S01]  /*19d0*/  SHF.R.U32.HI R65, RZ, 0x1a, R45 ;  /* 0x0000001aff417819 */ /* 0x000fe2000001162d */
[----:B------:R-:W-:Y:S01]  /*19e0*/  @!P3 FMUL R49, R49, 8388608 ;  /* 0x4b0000003131b820 */ /* 0x000fe20000400000 */
[----:B------:R-:W-:-:S02]  /*19f0*/  ISETP.LT.AND.EX P0, PT, R61, RZ, PT, P0 ;  /* 0x000000ff3d00720c */ /* 0x000fc40003f01300 */
[----:B------:R-:W-:Y:S01]  /*1a00*/  I2FP.F32.S32 R44, R42 ;  /* 0x0000002a002c7245 */ /* 0x000fe20000201400 */
[----:B------:R-:W-:Y:S01]  /*1a10*/  @!P4 FMUL R50, R50, 8388608 ;  /* 0x4b0000003232c820 */ /* 0x000fe20000400000 */
[----:B------:R-:W-:Y:S02]  /*1a20*/  LOP3.LUT R65, R65, 0x20, RZ, 0xc0, !PT ;  /* 0x0000002041417812 */ /* 0x000fe400078ec0ff */
[----:B------:R-:W-:Y:S01]  /*1a30*/  IADD3 R73, P6, R56, R73, RZ ;  /* 0x0000004938497210 */ /* 0x000fe20007fde0ff */
[----:B------:R-:W-:Y:S01]  /*1a40*/  FMUL R53, R44, 0.125 ;  /* 0x3e0000002c357820 */ /* 0x000fe20000400000 */
[----:B------:R-:W-:Y:S02]  /*1a50*/  SHF.R.S32.HI R54, RZ, 0x1f, R58 ;  /* 0x0000001fff367819 */ /* 0x000fe4000001143a */
[----:B------:R-:W-:Y:S01]  /*1a60*/  @P5 SEL R55, R69, 0xf, P0 ;  /* 0x0000000f45375807 */ /* 0x000fe20000000000 */
[----:B------:R-:W-:Y:S01]  /*1a70*/  IMAD.X R75, RZ, RZ, R68, P6 ;  /* 0x000000ffff4b7224 */ /* 0x000fe200030e0644 */
[----:B------:R-:W-:-:S02]  /*1a80*/  @P5 SEL R54, R61, RZ, P0 ;  /* 0x000000ff3d365207 */ /* 0x000fc40000000000 */
[----:B------:R-:W-:Y:S02]  /*1a90*/  IADD3 R65, P0, R65, R60, RZ ;  /* 0x0000003c41417210 */ /* 0x000fe40007f1e0ff */
[----:B------:R-:W-:Y:S02]  /*1aa0*/  ISETP.GT.AND P6, PT, R64, RZ, PT ;  /* 0x000000ff4000720c */ /* 0x000fe40003fc4270 */
[----:B------:R-:W-:Y:S02]  /*1ab0*/  IADD3 R64, R49, -0x3f2aaaab, RZ ;  /* 0xc0d5555531407810 */ /* 0x000fe40007ffe0ff */
[----:B------:R-:W-:Y:S02]  /*1ac0*/  IADD3.X R56, RZ, R45, RZ, P0, !PT ;  /* 0x0000002dff387210 */ /* 0x000fe400007fe4ff */
[----:B------:R-:W-:Y:S02]  /*1ad0*/  ISETP.GT.AND P0, PT, R63, RZ, PT ;  /* 0x000000ff3f00720c */ /* 0x000fe40003f04270 */
[----:B------:R-:W-:-:S02]  /*1ae0*/  FSETP.GEU.AND P5, PT, R53, 1.175494350822287508e-38, PT ;  /* 0x008000003500780b */ /* 0x000fc40003fae000 */
[----:B------:R-:W-:Y:S02]  /*1af0*/  IADD3 R63, R50, -0x3f2aaaab, RZ ;  /* 0xc0d55555323f7810 */ /* 0x000fe40007ffe0ff */
[----:B------:R-:W-:Y:S02]  /*1b00*/  LOP3.LUT R64, R64, 0xff800000, RZ, 0xc0, !PT ;  /* 0xff80000040407812 */ /* 0x000fe400078ec0ff */
[----:B------:R-:W-:Y:S02]  /*1b10*/  LOP3.LUT R63, R63, 0xff800000, RZ, 0xc0, !PT ;  /* 0xff8000003f3f7812 */ /* 0x000fe400078ec0ff */
[----:B------:R-:W-:Y:S01]  /*1b20*/  SEL R60, RZ, 0x10, !P2 ;  /* 0x00000010ff3c7807 */ /* 0x000fe20005000000 */
[----:B------:R-:W-:Y:S01]  /*1b30*/  IMAD.IADD R58, R49, 0x1, -R64 ;  /* 0x00000001313a7824 */ /* 0x000fe200078e0a40 */
[----:B------:R-:W-:Y:S01]  /*1b40*/  IADD3 R44, R66, 0x58, RZ ;  /* 0x00000058422c7810 */ /* 0x000fe20007ffe0ff */
[----:B------:R-:W-:Y:S01]  /*1b50*/  IMAD.IADD R59, R50, 0x1, -R63 ;  /* 0x00000001323b7824 */ /* 0x000fe200078e0a3f */
[----:B------:R-:W-:Y:S01]  /*1b60*/  IADD3 R67, P2, R67, R60, RZ ;  /* 0x0000003c43437210 */ /* 0x000fe20007f5e0ff */
[----:B------:R-:W-:Y:S01]  /*1b70*/  FADD R69, R58, -1 ;  /* 0xbf8000003a457421 */ /* 0x000fe20000000000 */
[----:B------:R-:W-:Y:S01]  /*1b80*/  @!P5 FMUL R53, R53, 8388608 ;  /* 0x4b0000003535d820 */ /* 0x000fe20000400000 */
[----:B------:R-:W-:Y:S01]  /*1b90*/  FADD R71, R59, -1 ;  /* 0xbf8000003b477421 */ /* 0x000fe20000000000 */
[----:B------:R-:W-:Y:S01]  /*1ba0*/  IABS R45, R44 ;  /* 0x0000002c002d7213 */ /* 0x000fe20000000000 */
[-C--:B------:R-:W-:Y:S01]  /*1bb0*/  FFMA.FTZ R58, R69, -R4.reuse, 0.14084610342979431152 ;  /* 0x3e1039f6453a7423 */ /* 0x080fe20000010804 */
[----:B------:R-:W-:Y:S01]  /*1bc0*/  SHF.R.U32.HI R68, RZ, 0x1a, R75 ;  /* 0x0000001aff447819 */ /* 0x000fe2000001164b */
[----:B------:R-:W-:Y:S01]  /*1bd0*/  FFMA.FTZ R66, R71, -R4, 0.14084610342979431152 ;  /* 0x3e1039f647427423 */ /* 0x000fe20000010804 */
[----:B------:R-:W-:Y:S01]  /*1be0*/  IADD3 R60, R53, -0x3f2aaaab, RZ ;  /* 0xc0d55555353c7810 */ /* 0x000fe20007ffe0ff */
[----:B------:R-:W-:Y:S01]  /*1bf0*/  FFMA.FTZ R58, R69, R58, -0.12148627638816833496 ;  /* 0xbdf8cdcc453a7423 */ /* 0x000fe2000001003a */
[----:B------:R-:W-:Y:S01]  /*1c00*/  IMAD.X R59, RZ, RZ, R57, P2 ;  /* 0x000000ffff3b7224 */ /* 0x000fe200010e0639 */
[----:B------:R-:W-:Y:S01]  /*1c10*/  FFMA.FTZ R66, R71, R66, -0.12148627638816833496 ;  /* 0xbdf8cdcc47427423 */ /* 0x000fe20000010042 */
[----:B------:R-:W-:Y:S01]  /*1c20*/  LOP3.LUT R60, R60, 0xff800000, RZ, 0xc0, !PT ;  /* 0xff8000003c3c7812 */ /* 0x000fe200078ec0ff */
[----:B------:R-:W-:Y:S01]  /*1c30*/  FFMA.FTZ R58, R69, R58, 0.13980610668659210205 ;  /* 0x3e0f2955453a7423 */ /* 0x000fe2000001003a */
[----:B------:R-:W-:Y:S01]  /*1c40*/  LOP3.LUT R68, R68, 0x20, RZ, 0xc0, !PT ;  /* 0x0000002044447812 */ /* 0x000fe200078ec0ff */
[----:B------:R-:W-:Y:S01]  /*1c50*/  FFMA.FTZ R66, R71, R66, 0.13980610668659210205 ;  /* 0x3e0f295547427423 */ /* 0x000fe20000010042 */
[----:B------:R-:W-:Y:S01]  /*1c60*/  I2FP.F32.S32 R57, R45 ;  /* 0x0000002d00397245 */ /* 0x000fe20000201400 */
[----:B------:R-:W-:Y:S01]  /*1c70*/  FFMA.FTZ R58, R69, R58, -0.16684235632419586182 ;  /* 0xbe2ad8b9453a7423 */ /* 0x000fe2000001003a */
[----:B------:R-:W-:Y:S01]  /*1c80*/  IMAD.IADD R61, R53, 0x1, -R60 ;  /* 0x00000001353d7824 */ /* 0x000fe200078e0a3c */
[----:B------:R-:W-:Y:S01]  /*1c90*/  FFMA.FTZ R72, R71, R66, -0.16684235632419586182 ;  /* 0xbe2ad8b947487423 */ /* 0x000fe20000010042 */
[----:B------:R-:W-:Y:S01]  /*1ca0*/  IADD3 R68, P2, R68, R73, RZ ;  /* 0x0000004944447210 */ /* 0x000fe20007f5e0ff */
[----:B------:R-:W-:Y:S01]  /*1cb0*/  FFMA.FTZ R66, R69, R58, 0.20012299716472625732 ;  /* 0x3e4ced0b45427423 */ /* 0x000fe2000001003a */
[----:B------:R-:W-:Y:S01]  /*1cc0*/  FADD R73, R61, -1 ;  /* 0xbf8000003d497421 */ /* 0x000fe20000000000 */
[----:B------:R-:W-:Y:S01]  /*1cd0*/  FMUL R58, R57, 0.125 ;  /* 0x3e000000393a7820 */ /* 0x000fe20000400000 */
[----:B------:R-:W-:Y:S01]  /*1ce0*/  FFMA.FTZ R72, R71, R72, 0.20012299716472625732 ;  /* 0x3e4ced0b47487423 */ /* 0x000fe20000010048 */
[----:B------:R-:W-:Y:S01]  /*1cf0*/  IMAD.X R61, RZ, RZ, R75, P2 ;  /* 0x000000ffff3d7224 */ /* 0x000fe200010e064b */
[----:B------:R-:W-:Y:S01]  /*1d00*/  FFMA.FTZ R74, R73, -R4, 0.14084610342979431152 ;  /* 0x3e1039f6494a7423 */ /* 0x000fe20000010804 */
[----:B------:R-:W-:Y:S01]  /*1d10*/  FFMA.FTZ R66, R69, R66, -0.24999669194221496582 ;  /* 0xbe7fff2245427423 */ /* 0x000fe20000010042 */
[----:B------:R-:W-:Y:S01]  /*1d20*/  FSETP.GEU.AND P2, PT, R58, 1.175494350822287508e-38, PT ;  /* 0x008000003a00780b */ /* 0x000fe20003f4e000 */
[----:B------:R-:W-:Y:S01]  /*1d30*/  FFMA.FTZ R72, R71, R72, -0.24999669194221496582 ;  /* 0xbe7fff2247487423 */ /* 0x000fe20000010048 */
[----:B------:R-:W-:Y:S01]  /*1d40*/  FFMA.FTZ R74, R73, R74, -0.12148627638816833496 ;  /* 0xbdf8cdcc494a7423 */ /* 0x000fe2000001004a */
[----:B------:R-:W-:Y:S01]  /*1d50*/  FFMA.FTZ R66, R69, R66, 0.33333182334899902344 ;  /* 0x3eaaaa7845427423 */ /* 0x000fe20000010042 */
[----:B------:R-:W-:Y:S01]  /*1d60*/  SEL R77, RZ, 0x10, !P1 ;  /* 0x00000010ff4d7807 */ /* 0x000fe20004800000 */
[----:B------:R-:W-:Y:S01]  /*1d70*/  FFMA.FTZ R72, R71, R72, 0.33333182334899902344 ;  /* 0x3eaaaa7847487423 */ /* 0x000fe20000010048 */
[----:B------:R-:W-:Y:S01]  /*1d80*/  FFMA.FTZ R74, R73, R74, 0.13980610668659210205 ;  /* 0x3e0f2955494a7423 */ /* 0x000fe2000001004a */
[----:B------:R-:W-:Y:S01]  /*1d90*/  FFMA.FTZ R66, R69, R66, -0.5 ;  /* 0xbf00000045427423 */ /* 0x000fe20000010042 */
[----:B------:R-:W-:Y:S01]  /*1da0*/  IADD3 R86, P1, R46, R77, RZ ;  /* 0x0000004d2e567210 */ /* 0x000fe20007f3e0ff */
[----:B------:R-:W-:Y:S01]  /*1db0*/  FFMA.FTZ R72, R71, R72, -0.5 ;  /* 0xbf00000047487423 */ /* 0x000fe20000010048 */
[----:B------:R-:W-:Y:S01]  /*1dc0*/  FFMA.FTZ R74, R73, R74, -0.16684235632419586182 ;  /* 0xbe2ad8b9494a7423 */ /* 0x000fe2000001004a */
[----:B------:R-:W-:Y:S01]  /*1dd0*/  FMUL R66, R69, R66 ;  /* 0x0000004245427220 */ /* 0x000fe20000400000 */
[----:B------:R-:W-:Y:S01]  /*1de0*/  IMAD.IADD R46, R23, 0x1, R41 ;  /* 0x00000001172e7824 */ /* 0x000fe200078e0229 */
[----:B------:R-:W-:Y:S01]  /*1df0*/  FMUL R72, R71, R72 ;  /* 0x0000004847487220 */ /* 0x000fe20000400000 */
[----:B------:R-:W-:Y:S01]  /*1e00*/  @!P2 FMUL R58, R58, 8388608 ;  /* 0x4b0000003a3aa820 */ /* 0x000fe20000400000 */
[----:B------:R-:W-:Y:S01]  /*1e10*/  IMAD.X R62, RZ, RZ, R62, P1 ;  /* 0x000000ffff3e7224 */ /* 0x000fe200008e063e */
[----:B------:R-:W-:Y:S01]  /*1e20*/  ISETP.GT.AND P1, PT, R70, RZ, PT ;  /* 0x000000ff4600720c */ /* 0x000fe20003f24270 */
[----:B------:R-:W-:Y:S01]  /*1e30*/  FFMA.FTZ R74, R73, R74, 0.20012299716472625732 ;  /* 0x3e4ced0b494a7423 */ /* 0x000fe2000001004a */
[----:B------:R-:W-:Y:S01]  /*1e40*/  FFMA.FTZ R70, R69, R66, R69 ;  /* 0x0000004245467223 */ /* 0x000fe20000010045 */
[----:B------:R-:W-:Y:S01]  /*1e50*/  FFMA.FTZ R69, R71, R72, R71 ;  /* 0x0000004847457223 */ /* 0x000fe20000010047 */
[----:B------:R-:W-:Y:S01]  /*1e60*/  IADD3 R71, R58, -0x3f2aaaab, RZ ;  /* 0xc0d555553a477810 */ /* 0x000fe20007ffe0ff */
[----:B------:R-:W-:Y:S01]  /*1e70*/  FFMA.FTZ R74, R73, R74, -0.24999669194221496582 ;  /* 0xbe7fff22494a7423 */ /* 0x000fe2000001004a */
[----:B------:R-:W-:-:S02]  /*1e80*/  IABS R57, R85 ;  /* 0x0000005500397213 */ /* 0x000fc40000000000 */
[----:B------:R-:W-:Y:S01]  /*1e90*/  LOP3.LUT R71, R71, 0xff800000, RZ, 0xc0, !PT ;  /* 0xff80000047477812 */ /* 0x000fe200078ec0ff */
[C---:B------:R-:W-:Y:S01]  /*1ea0*/  FFMA.FTZ R74, R73.reuse, R74, 0.33333182334899902344 ;  /* 0x3eaaaa78494a7423 */ /* 0x040fe2000001004a */
[----:B------:R-:W-:Y:S02]  /*1eb0*/  SHF.R.U32.HI R78, RZ, 0x1a, R59 ;  /* 0x0000001aff4e7819 */ /* 0x000fe4000001163b */
[----:B------:R-:W-:Y:S01]  /*1ec0*/  IABS R46, R46 ;  /* 0x0000002e002e7213 */ /* 0x000fe20000000000 */
[C---:B------:R-:W-:Y:S01]  /*1ed0*/  FFMA.FTZ R74, R73.reuse, R74, -0.5 ;  /* 0xbf000000494a7423 */ /* 0x040fe2000001004a */
[----:B------:R-:W-:Y:S01]  /*1ee0*/  IMAD.IADD R75, R58, 0x1, -R71 ;  /* 0x000000013a4b7824 */ /* 0x000fe200078e0a47 */
[----:B------:R-:W-:Y:S02]  /*1ef0*/  LOP3.LUT R78, R78, 0x20, RZ, 0xc0, !PT ;  /* 0x000000204e4e7812 */ /* 0x000fe400078ec0ff */
[----:B------:R-:W-:Y:S01]  /*1f00*/  FMUL R72, R73, R74 ;  /* 0x0000004a49487220 */ /* 0x000fe20000400000 */
[----:B------:R-:W-:Y:S01]  /*1f10*/  FADD R81, R75, -1 ;  /* 0xbf8000004b517421 */ /* 0x000fe20000000000 */
[----:B------:R-:W-:-:S02]  /*1f20*/  FSEL R80, RZ, -23, P3 ;  /* 0xc1b80000ff507808 */ /* 0x000fc40001800000 */
[----:B------:R-:W-:Y:S01]  /*1f30*/  FFMA.FTZ R72, R73, R72, R73 ;  /* 0x0000004849487223 */ /* 0x000fe20000010049 */
[C---:B------:R-:W-:Y:S01]  /*1f40*/  FFMA.FTZ R74, R81.reuse, -R4, 0.14084610342979431152 ;  /* 0x3e1039f6514a7423 */ /* 0x040fe20000010804 */
[----:B------:R-:W-:Y:S02]  /*1f50*/  I2FP.F32.S32 R73, R57 ;  /* 0x0000003900497245 */ /* 0x000fe40000201400 */
[----:B------:R-:W-:Y:S01]  /*1f60*/  I2FP.F32.S32 R66, R46 ;  /* 0x0000002e00427245 */ /* 0x000fe20000201400 */
[----:B------:R-:W-:Y:S01]  /*1f70*/  FFMA.FTZ R74, R81, R74, -0.12148627638816833496 ;  /* 0xbdf8cdcc514a7423 */ /* 0x000fe2000001004a */
[----:B------:R-:W-:Y:S01]  /*1f80*/  IADD3 R78, P3, R78, R67, RZ ;  /* 0x000000434e4e7210 */ /* 0x000fe20007f7e0ff */
[----:B------:R-:W-:Y:S01]  /*1f90*/  FMUL R67, R73, 0.125 ;  /* 0x3e00000049437820 */ /* 0x000fe20000400000 */
[----:B------:R-:W-:Y:S01]  /*1fa0*/  FSEL R75, RZ, -23, P5 ;  /* 0xc1b80000ff4b7808 */ /* 0x000fe20002800000 */
[----:B------:R-:W-:Y:S01]  /*1fb0*/  FFMA.FTZ R74, R81, R74, 0.13980610668659210205 ;  /* 0x3e0f2955514a7423 */ /* 0x000fe2000001004a */
[----:B------:R-:W-:Y:S01]  /*1fc0*/  FMUL R66, R66, 0.125 ;  /* 0x3e00000042427820 */ /* 0x000fe20000400000 */
[----:B------:R-:W-:-:S02]  /*1fd0*/  FSEL R77, RZ, -23, P4 ;  /* 0xc1b80000ff4d7808 */ /* 0x000fc40002000000 */
[----:B------:R-:W-:Y:S01]  /*1fe0*/  FSETP.GEU.AND P5, PT, R67, 1.175494350822287508e-38, PT ;  /* 0x008000004300780b */ /* 0x000fe20003fae000 */
[C---:B------:R-:W-:Y:S01]  /*1ff0*/  FFMA.FTZ R74, R81.reuse, R74, -0.16684235632419586182 ;  /* 0xbe2ad8b9514a7423 */ /* 0x040fe2000001004a */
[----:B------:R-:W-:Y:S02]  /*2000*/  FSETP.GEU.AND P4, PT, R66, 1.175494350822287508e-38, PT ;  /* 0x008000004200780b */ /* 0x000fe40003f8e000 */
[----:B------:R-:W-:Y:S01]  /*2010*/  SHF.R.U32.HI R73, RZ, 0x1a, R62 ;  /* 0x0000001aff497819 */ /* 0x000fe2000001163e */
[----:B------:R-:W-:Y:S01]  /*2020*/  FFMA.FTZ R76, R81, R74, 0.20012299716472625732 ;  /* 0x3e4ced0b514c7423 */ /* 0x000fe2000001004a */
[----:B------:R-:W-:Y:S02]  /*2030*/  FSEL R74, RZ, -23, P2 ;  /* 0xc1b80000ff4a7808 */ /* 0x000fe40001000000 */
[----:B------:R-:W-:Y:S01]  /*2040*/  LOP3.LUT R73, R73, 0x20, RZ, 0xc0, !PT ;  /* 0x0000002049497812 */ /* 0x000fe200078ec0ff */
[----:B------:R-:W-:Y:S01]  /*2050*/  FFMA.FTZ R76, R81, R76, -0.24999669194221496582 ;  /* 0xbe7fff22514c7423 */ /* 0x000fe2000001004c */
[----:B------:R-:W-:-:S02]  /*2060*/  LOP3.LUT R68, R65, R68, RZ, 0xfc, !PT ;  /* 0x0000004441447212 */ /* 0x000fc400078efcff */
[----:B------:R-:W-:Y:S01]  /*2070*/  IADD3 R73, P2, R73, R86, RZ ;  /* 0x0000005649497210 */ /* 0x000fe20007f5e0ff */
[----:B------:R-:W-:Y:S01]  /*2080*/  FFMA.FTZ R76, R81, R76, 0.33333182334899902344 ;  /* 0x3eaaaa78514c7423 */ /* 0x000fe2000001004c */
[----:B------:R-:W-:Y:S01]  /*2090*/  @!P5 FMUL R67, R67, 8388608 ;  /* 0x4b0000004343d820 */ /* 0x000fe20000400000 */
[----:B------:R-:W-:Y:S01]  /*20a0*/  @!P4 FMUL R66, R66, 8388608 ;  /* 0x4b0000004242c820 */ /* 0x000fe20000400000 */
[----:B------:R-:W-:Y:S01]  /*20b0*/  LOP3.LUT R68, R68, R78, R73, 0xfe, !PT ;  /* 0x0000004e44447212 */ /* 0x000fe200078efe49 */
[----:B------:R-:W-:Y:S01]  /*20c0*/  FFMA.FTZ R76, R81, R76, -0.5 ;  /* 0xbf000000514c7423 */ /* 0x000fe2000001004c */
[----:B------:R-:W-:Y:S02]  /*20d0*/  FSEL R88, RZ, -23, P4 ;  /* 0xc1b80000ff587808 */ /* 0x000fe40002000000 */
[----:B------:R-:W-:Y:S01]  /*20e0*/  IADD3 R65, R67, -0x3f2aaaab, RZ ;  /* 0xc0d5555543417810 */ /* 0x000fe20007ffe0ff */
[----:B------:R-:W-:Y:S01]  /*20f0*/  FMUL R78, R81, R76 ;  /* 0x0000004c514e7220 */ /* 0x000fe20000400000 */
[----:B------:R-:W-:-:S02]  /*2100*/  IADD3 R79, R66, -0x3f2aaaab, RZ ;  /* 0xc0d55555424f7810 */ /* 0x000fc40007ffe0ff */
[----:B------:R-:W-:Y:S01]  /*2110*/  LOP3.LUT R76, R65, 0xff800000, RZ, 0xc0, !PT ;  /* 0xff800000414c7812 */ /* 0x000fe200078ec0ff */
[----:B------:R-:W-:Y:S01]  /*2120*/  FFMA.FTZ R73, R81, R78, R81 ;  /* 0x0000004e51497223 */ /* 0x000fe20000010051 */
[----:B------:R-:W-:Y:S02]  /*2130*/  LOP3.LUT R79, R79, 0xff800000, RZ, 0xc0, !PT ;  /* 0xff8000004f4f7812 */ /* 0x000fe400078ec0ff */
[----:B------:R-:W-:Y:S02]  /*2140*/  IADD3 R78, R67, -R76, RZ ;  /* 0x8000004c434e7210 */ /* 0x000fe40007ffe0ff */
[----:B------:R-:W-:Y:S01]  /*2150*/  I2FP.F32.S32 R60, R60 ;  /* 0x0000003c003c7245 */ /* 0x000fe20000201400 */
[----:B------:R-:W-:Y:S01]  /*2160*/  IMAD.IADD R65, R66, 0x1, -R79 ;  /* 0x0000000142417824 */ /* 0x000fe200078e0a4f */
[----:B------:R-:W-:Y:S01]  /*2170*/  I2FP.F32.S32 R71, R71 ;  /* 0x0000004700477245 */ /* 0x000fe20000201400 */
[----:B------:R-:W-:Y:S01]  /*2180*/  FADD R81, R78, -1 ;  /* 0xbf8000004e517421 */ /* 0x000fe20000000000 */
[----:B------:R-:W-:Y:S01]  /*2190*/  SEL R90, RZ, 0x10, !P6 ;  /* 0x00000010ff5a7807 */ /* 0x000fe20007000000 */
[----:B------:R-:W-:Y:S01]  /*21a0*/  FADD R65, R65, -1 ;  /* 0xbf80000041417421 */ /* 0x000fe20000000000 */
[----:B------:R-:W-:Y:S01]  /*21b0*/  FFMA.FTZ R75, R60, 1.1920928955078125e-07, R75 ;  /* 0x340000003c4b7823 */ /* 0x000fe2000001004b */
[----:B------:R-:W-:Y:S01]  /*21c0*/  FFMA.FTZ R86, R81, -R4, 0.14084610342979431152 ;  /* 0x3e1039f651567423 */ /* 0x000fe20000010804 */
[----:B------:R-:W-:Y:S01]  /*21d0*/  IADD3 R90, P6, R7, R90, RZ ;  /* 0x0000005a075a7210 */ /* 0x000fe20007fde0ff */
[----:B------:R-:W-:Y:S01]  /*21e0*/  FFMA.FTZ R78, R65, -R4, 0.14084610342979431152 ;  /* 0x3e1039f6414e7423 */ /* 0x000fe20000010804 */
[----:B------:R-:W-:Y:S01]  /*21f0*/  FFMA.FTZ R72, R75, 0.69314718246459960938, R72 ;  /* 0x3f3172184b487823 */ /* 0x000fe20000010048 */
[----:B------:R-:W-:Y:S01]  /*2200*/  FFMA.FTZ R86, R81, R86, -0.12148627638816833496 ;  /* 0xbdf8cdcc51567423 */ /* 0x000fe20000010056 */
[----:B------:R-:W-:Y:S01]  /*2210*/  I2FP.F32.S32 R75, R76 ;  /* 0x0000004c004b7245 */ /* 0x000fe20000201400 */
[----:B------:R-:W-:Y:S01]  /*2220*/  FFMA.FTZ R78, R65, R78, -0.12148627638816833496 ;  /* 0xbdf8cdcc414e7423 */ /* 0x000fe2000001004e */
[----:B------:R-:W-:Y:S01]  /*2230*/  I2FP.F32.S32 R79, R79 ;  /* 0x0000004f004f7245 */ /* 0x000fe20000201400 */
[----:B------:R-:W-:Y:S01]  /*2240*/  FFMA.FTZ R86, R81, R86, 0.13980610668659210205 ;  /* 0x3e0f295551567423 */ /* 0x000fe20000010056 */
[----:B------:R-:W-:Y:S01]  /*2250*/  IMAD.X R89, RZ, RZ, R6, P6 ;  /* 0x000000ffff597224 */ /* 0x000fe200030e0606 */
[----:B------:R-:W-:Y:S01]  /*2260*/  FFMA.FTZ R78, R65, R78, 0.13980610668659210205 ;  /* 0x3e0f2955414e7423 */ /* 0x000fe2000001004e */
[----:B------:R-:W-:Y:S01]  /*2270*/  ISETP.GT.AND P6, PT, R5, RZ, PT ;  /* 0x000000ff0500720c */ /* 0x000fe20003fc4270 */
[----:B------:R-:W-:Y:S01]  /*2280*/  FFMA.FTZ R86, R81, R86, -0.16684235632419586182 ;  /* 0xbe2ad8b951567423 */ /* 0x000fe20000010056 */
[----:B------:R-:W-:Y:S01]  /*2290*/  FFMA.FTZ R79, R79, 1.1920928955078125e-07, R88 ;  /* 0x340000004f4f7823 */ /* 0x000fe20000010058 */
[----:B------:R-:W-:Y:S01]  /*22a0*/  FFMA.FTZ R78, R65, R78, -0.16684235632419586182 ;  /* 0xbe2ad8b9414e7423 */ /* 0x000fe2000001004e */
[----:B------:R-:W-:Y:S01]  /*22b0*/  IMAD.MOV.U32 R5, RZ, RZ, 0x2 ;  /* 0x00000002ff057424 */ /* 0x000fe200078e00ff */
[----:B------:R-:W-:-:S02]  /*22c0*/  FFMA.FTZ R86, R81, R86, 0.20012299716472625732 ;  /* 0x3e4ced0b51567423 */ /* 0x000fc40000010056 */
[----:B------:R-:W-:Y:S02]  /*22d0*/  FFMA.FTZ R78, R65, R78, 0.20012299716472625732 ;  /* 0x3e4ced0b414e7423 */ /* 0x000fe4000001004e */
[----:B------:R-:W-:Y:S02]  /*22e0*/  FFMA.FTZ R86, R81, R86, -0.24999669194221496582 ;  /* 0xbe7fff2251567423 */ /* 0x000fe40000010056 */
[----:B------:R-:W-:Y:S02]  /*22f0*/  FFMA.FTZ R78, R65, R78, -0.24999669194221496582 ;  /* 0xbe7fff22414e7423 */ /* 0x000fe4000001004e */
[----:B------:R-:W-:Y:S02]  /*2300*/  FFMA.FTZ R86, R81, R86, 0.33333182334899902344 ;  /* 0x3eaaaa7851567423 */ /* 0x000fe40000010056 */
[----:B------:R-:W-:Y:S02]  /*2310*/  FFMA.FTZ R78, R65, R78, 0.33333182334899902344 ;  /* 0x3eaaaa78414e7423 */ /* 0x000fe4000001004e */
[----:B------:R-:W-:-:S02]  /*2320*/  FFMA.FTZ R86, R81, R86, -0.5 ;  /* 0xbf00000051567423 */ /* 0x000fc40000010056 */
[----:B------:R-:W-:Y:S02]  /*2330*/  FFMA.FTZ R78, R65, R78, -0.5 ;  /* 0xbf000000414e7423 */ /* 0x000fe4000001004e */
[----:B------:R-:W-:Y:S02]  /*2340*/  FMUL R86, R81, R86 ;  /* 0x0000005651567220 */ /* 0x000fe40000400000 */
[----:B------:R-:W-:Y:S02]  /*2350*/  FMUL R78, R65, R78 ;  /* 0x0000004e414e7220 */ /* 0x000fe40000400000 */
[----:B------:R-:W-:Y:S01]  /*2360*/  FFMA.FTZ R81, R81, R86, R81 ;  /* 0x0000005651517223 */ /* 0x000fe20000010051 */
[----:B------:R-:W-:Y:S01]  /*2370*/  IABS R86, R87 ;  /* 0x0000005700567213 */ /* 0x000fe20000000000 */
[----:B------:R-:W-:Y:S01]  /*2380*/  FFMA.FTZ R78, R65, R78, R65 ;  /* 0x0000004e414e7223 */ /* 0x000fe20000010041 */
[----:B------:R-:W-:-:S03]  /*2390*/  I2FP.F32.S32 R65, R64 ;  /* 0x0000004000417245 */ /* 0x000fc60000201400 */
[----:B------:R-:W-:Y:S02]  /*23a0*/  IMAD.MOV.U32 R64, RZ, RZ, R86 ;  /* 0x000000ffff407224 */ /* 0x000fe400078e0056 */
[----:B------:R-:W-:-:S03]  /*23b0*/  FFMA.FTZ R65, R65, 1.1920928955078125e-07, R80 ;  /* 0x3400000041417823 */ /* 0x000fc60000010050 */
[----:B------:R-:W-:Y:S01]  /*23c0*/  I2FP.F32.S32 R80, R64 ;  /* 0x0000004000507245 */ /* 0x000fe20000201400 */
[----:B------:R-:W-:Y:S01]  /*23d0*/  FFMA.FTZ R65, R65, 0.69314718246459960938, R70 ;  /* 0x3f31721841417823 */ /* 0x000fe20000010046 */
[----:B------:R-:W-:-:S03]  /*23e0*/  I2FP.F32.S32 R70, R63 ;  /* 0x0000003f00467245 */ /* 0x000fc60000201400 */
[----:B------:R-:W-:Y:S02]  /*23f0*/  FMUL R80, R80, 0.125 ;  /* 0x3e00000050507820 */ /* 0x000fe40000400000 */
[----:B------:R-:W-:-:S03]  /*2400*/  FFMA.FTZ R86, R70, 1.1920928955078125e-07, R77 ;  /* 0x3400000046567823 */ /* 0x000fc6000001004d */
[----:B------:R-:W-:Y:S01]  /*2410*/  FSETP.GEU.AND P4, PT, R80, 1.175494350822287508e-38, PT ;  /* 0x008000005000780b */ /* 0x000fe20003f8e000 */
[----:B------:R-:W-:Y:S01]  /*2420*/  FFMA.FTZ R69, R86, 0.69314718246459960938, R69 ;  /* 0x3f31721856457823 */ /* 0x000fe20000010045 */
[----:B------:R-:W-:Y:S01]  /*2430*/  FFMA.FTZ R86, R71, 1.1920928955078125e-07, R74 ;  /* 0x3400000047567823 */ /* 0x000fe2000001004a */
[----:B------:R-:W-:-:S05]  /*2440*/  FSEL R74, RZ, -23, P5 ;  /* 0xc1b80000ff4a7808 */ /* 0x000fca0002800000 */
[----:B------:R-:W-:-:S05]  /*2450*/  FFMA.FTZ R88, R75, 1.1920928955078125e-07, R74 ;  /* 0x340000004b587823 */ /* 0x000fca000001004a */
[----:B------:R-:W-:-:S05]  /*2460*/  @!P4 FMUL R80, R80, 8388608 ;  /* 0x4b0000005050c820 */ /* 0x000fca0000400000 */
[----:B------:R-:W-:-:S04]  /*2470*/  IADD3 R63, R80, -0x3f2aaaab, RZ ;  /* 0xc0d55555503f7810 */ /* 0x000fc80007ffe0ff */
[----:B------:R-:W-:-:S05]  /*2480*/  LOP3.LUT R63, R63, 0xff800000, RZ, 0xc0, !PT ;  /* 0xff8000003f3f7812 */ /* 0x000fca00078ec0ff */
[----:B------:R-:W-:-:S04]  /*2490*/  IMAD.IADD R60, R80, 0x1, -R63 ;  /* 0x00000001503c7824 */ /* 0x000fc800078e0a3f */
[----:B------:R-:W-:-:S04]  /*24a0*/  FADD R77, R60, -1 ;  /* 0xbf8000003c4d7421 */ /* 0x000fc80000000000 */
[----:B------:R-:W-:-:S04]  /*24b0*/  FFMA.FTZ R60, R77, -R4, 0.14084610342979431152 ;  /* 0x3e1039f64d3c7423 */ /* 0x000fc80000010804 */
[----:B------:R-:W-:-:S04]  /*24c0*/  FFMA.FTZ R60, R77, R60, -0.12148627638816833496 ;  /* 0xbdf8cdcc4d3c7423 */ /* 0x000fc8000001003c */
[----:B------:R-:W-:-:S04]  /*24d0*/  FFMA.FTZ R60, R77, R60, 0.13980610668659210205 ;  /* 0x3e0f29554d3c7423 */ /* 0x000fc8000001003c */
[----:B------:R-:W-:-:S04]  /*24e0*/  FFMA.FTZ R60, R77, R60, -0.16684235632419586182 ;  /* 0xbe2ad8b94d3c7423 */ /* 0x000fc8000001003c */
[----:B------:R-:W-:-:S04]  /*24f0*/  FFMA.FTZ R60, R77, R60, 0.20012299716472625732 ;  /* 0x3e4ced0b4d3c7423 */ /* 0x000fc8000001003c */
[----:B------:R-:W-:-:S04]  /*2500*/  FFMA.FTZ R60, R77, R60, -0.24999669194221496582 ;  /* 0xbe7fff224d3c7423 */ /* 0x000fc8000001003c */
[----:B------:R-:W-:-:S04]  /*2510*/  FFMA.FTZ R60, R77, R60, 0.33333182334899902344 ;  /* 0x3eaaaa784d3c7423 */ /* 0x000fc8000001003c */
[----:B------:R-:W-:-:S04]  /*2520*/  FFMA.FTZ R60, R77, R60, -0.5 ;  /* 0xbf0000004d3c7423 */ /* 0x000fc8000001003c */
[----:B------:R-:W-:-:S04]  /*2530*/  FMUL R60, R77, R60 ;  /* 0x0000003c4d3c7220 */ /* 0x000fc80000400000 */
[----:B------:R-:W-:Y:S01]  /*2540*/  FFMA.FTZ R70, R77, R60, R77 ;  /* 0x0000003c4d467223 */ /* 0x000fe2000001004d */
[----:B------:R-:W-:-:S05]  /*2550*/  IMAD.IADD R77, R20, 0x1, R41 ;  /* 0x00000001144d7824 */ /* 0x000fca00078e0229 */
[----:B------:R-:W-:-:S04]  /*2560*/  IABS R60, R77 ;  /* 0x0000004d003c7213 */ /* 0x000fc80000000000 */
[----:B------:R-:W-:-:S05]  /*2570*/  I2FP.F32.S32 R71, R60 ;  /* 0x0000003c00477245 */ /* 0x000fca0000201400 */
[----:B------:R-:W-:-:S05]  /*2580*/  FMUL R71, R71, 0.125 ;  /* 0x3e00000047477820 */ /* 0x000fca0000400000 */
[----:B------:R-:W-:-:S13]  /*2590*/  FSETP.GEU.AND P5, PT, R71, 1.175494350822287508e-38, PT ;  /* 0x008000004700780b */ /* 0x000fda0003fae000 */
        /* <DEDUP_REMOVED lines=15> */
[----:B------:R-:W-:-:S05]  /*2690*/  LOP3.LUT R4, R8, R41, RZ, 0xfc, !PT ;  /* 0x0000002908047212 */ /* 0x000fca00078efcff */
[----:B------:R-:W-:-:S06]  /*26a0*/  IMAD.WIDE R4, R4, R5, c[0x0][0x160] ;  /* 0x0000580004047625 */ /* 0x000fcc00078e0205 */
[----:B------:R-:W2:Y:S01]  /*26b0*/  LDG.E.EL.128 R4, [R4.64] ;  /* 0x0000000404047981 */ /* 0x000ea2000c2e1d00 */
[----:B------:R-:W-:Y:S01]  /*26c0*/  FFMA.FTZ R81, R88, 0.69314718246459960938, R81 ;  /* 0x3f31721858517823 */ /* 0x000fe20000010051 */
[----:B------:R-:W-:Y:S01]  /*26d0*/  SEL R88, RZ, 0x10, !P0 ;  /* 0x00000010ff587807 */ /* 0x000fe20004000000 */
[----:B------:R-:W-:Y:S01]  /*26e0*/  FFMA.FTZ R73, R86, 0.69314718246459960938, R73 ;  /* 0x3f31721856497823 */ /* 0x000fe20000010049 */
[----:B------:R-:W-:Y:S01]  /*26f0*/  SEL R86, RZ, 0x10, !P1 ;  /* 0x00000010ff567807 */ /* 0x000fe20004800000 */
[----:B------:R-:W-:Y:S01]  /*2700*/  FFMA.FTZ R78, R79, 0.69314718246459960938, R78 ;  /* 0x3f3172184f4e7823 */ /* 0x000fe2000001004e */
[----:B------:R-:W-:Y:S01]  /*2710*/  IADD3 R88, P0, R47, R88, RZ ;  /* 0x000000582f587210 */ /* 0x000fe20007f1e0ff */
[----:B------:R-:W-:Y:S01]  /*2720*/  WARPSYNC 0xffffffff ;  /* 0xffffffff00007948 */ /* 0x000fe20003800000 */
[----:B------:R-:W-:Y:S01]  /*2730*/  SHF.R.U32.HI R47, RZ, 0x1a, R89 ;  /* 0x0000001aff2f7819 */ /* 0x000fe20000011659 */
[----:B------:R-:W-:Y:S01]  /*2740*/  BAR.SYNC.DEFER_BLOCKING 0x0 ;  /* 0x0000000000007b1d */ /* 0x000fe20000010000 */
[----:B------:R-:W-:Y:S01]  /*2750*/  IADD3 R86, P1, R51, R86, RZ ;  /* 0x0000005633567210 */ /* 0x000fe20007f3e0ff */
[----:B------:R-:W-:Y:S01]  /*2760*/  IMAD.X R91, RZ, RZ, R48, P0 ;  /* 0x000000ffff5b7224 */ /* 0x000fe200000e0630 */
[----:B------:R-:W-:-:S02]  /*2770*/  LOP3.LUT R47, R47, 0x20, RZ, 0xc0, !PT ;  /* 0x000000202f2f7812 */ /* 0x000fc400078ec0ff */
[----:B------:R-:W-:Y:S01]  /*2780*/  LOP3.LUT R56, R56, R61, RZ, 0xfc, !PT ;  /* 0x0000003d38387212 */ /* 0x000fe200078efcff */
[----:B------:R-:W-:Y:S01]  /*2790*/  IMAD.X R79, RZ, RZ, R52, P1 ;  /* 0x000000ffff4f7224 */ /* 0x000fe200008e0634 */
[----:B------:R-:W-:Y:S02]  /*27a0*/  IADD3 R48, P0, R47, R90, RZ ;  /* 0x0000005a2f307210 */ /* 0x000fe40007f1e0ff */
[----:B------:R-:W-:Y:S02]  /*27b0*/  SHF.R.U32.HI R47, RZ, 0x1a, R91 ;  /* 0x0000001aff2f7819 */ /* 0x000fe4000001165b */
[----:B------:R-:W-:Y:S01]  /*27c0*/  SEL R52, RZ, 0x10, !P6 ;  /* 0x00000010ff347807 */ /* 0x000fe20007000000 */
[----:B------:R-:W-:Y:S01]  /*27d0*/  IMAD.X R51, RZ, RZ, R89, P0 ;  /* 0x000000ffff337224 */ /* 0x000fe200000e0659 */
[----:B------:R-:W-:Y:S02]  /*27e0*/  LOP3.LUT R47, R47, 0x20, RZ, 0xc0, !PT ;  /* 0x000000202f2f7812 */ /* 0x000fe400078ec0ff */
[----:B------:R-:W-:-:S02]  /*27f0*/  IADD3 R55, P6, R55, R52, RZ ;  /* 0x0000003437377210 */ /* 0x000fc40007fde0ff */
[----:B------:R-:W-:Y:S02]  /*2800*/  IADD3 R47, P1, R47, R88, RZ ;  /* 0x000000582f2f7210 */ /* 0x000fe40007f3e0ff */
[----:B------:R-:W-:Y:S02]  /*2810*/  IADD3.X R88, RZ, R54, RZ, P6, !PT ;  /* 0x00000036ff587210 */ /* 0x000fe400037fe4ff */
[----:B------:R-:W-:Y:S01]  /*2820*/  SHF.R.U32.HI R75, RZ, 0x1a, R79 ;  /* 0x0000001aff4b7819 */ /* 0x000fe2000001164f */
[----:B------:R-:W-:Y:S01]  /*2830*/  IMAD.X R52, RZ, RZ, R91, P1 ;  /* 0x000000ffff347224 */ /* 0x000fe200008e065b */
[----:B------:R-:W-:Y:S02]  /*2840*/  SHF.R.U32.HI R54, RZ, 0x1a, R88 ;  /* 0x0000001aff367819 */ /* 0x000fe40000011658 */
[----:B------:R-:W-:Y:S02]  /*2850*/  ISETP.GE.U32.AND P1, PT, R49, 0x7f800000, PT ;  /* 0x7f8000003100780c */ /* 0x000fe40003f26070 */
[----:B------:R-:W-:-:S02]  /*2860*/  LOP3.LUT R54, R54, 0x20, RZ, 0xc0, !PT ;  /* 0x0000002036367812 */ /* 0x000fc400078ec0ff */
[----:B------:R-:W-:Y:S02]  /*2870*/  LOP3.LUT R75, R75, 0x20, RZ, 0xc0, !PT ;  /* 0x000000204b4b7812 */ /* 0x000fe400078ec0ff */
[----:B------:R-:W-:Y:S02]  /*2880*/  IADD3 R54, P0, R54, R55, RZ ;  /* 0x0000003736367210 */ /* 0x000fe40007f1e0ff */
[----:B------:R-:W-:Y:S02]  /*2890*/  LOP3.LUT R55, R48, R47, RZ, 0xfc, !PT ;  /* 0x0000002f30377212 */ /* 0x000fe400078efcff */
[----:B------:R-:W-:Y:S02]  /*28a0*/  FSEL R47, RZ, -23, P4 ;  /* 0xc1b80000ff2f7808 */ /* 0x000fe40002000000 */
[----:B------:R-:W-:Y:S02]  /*28b0*/  ISETP.GE.U32.AND P4, PT, R50, 0x7f800000, PT ;  /* 0x7f8000003200780c */ /* 0x000fe40003f86070 */
[----:B------:R-:W-:Y:S01]  /*28c0*/  I2FP.F32.S32 R48, R63 ;  /* 0x0000003f00307245 */ /* 0x000fe20000201400 */
[----:B------:R-:W-:Y:S01]  /*28d0*/  IMAD.X R63, RZ, RZ, R59, P3 ;  /* 0x000000ffff3f7224 */ /* 0x000fe200018e063b */
[----:B------:R-:W-:Y:S01]  /*28e0*/  IADD3 R75, P6, R75, R86, RZ ;  /* 0x000000564b4b7210 */ /* 0x000fe20007fde0ff */
[----:B------:R-:W-:Y:S01]  /*28f0*/  IMAD.X R59, RZ, RZ, R62, P2 ;  /* 0x000000ffff3b7224 */ /* 0x000fe200010e063e */
[----:B------:R-:W-:Y:S01]  /*2900*/  LOP3.LUT R52, R51, R52, RZ, 0xfc, !PT ;  /* 0x0000003433347212 */ /* 0x000fe200078efcff */
[----:B------:R-:W-:Y:S01]  /*2910*/  FFMA.FTZ R47, R48, 1.1920928955078125e-07, R47 ;  /* 0x34000000302f7823 */ /* 0x000fe2000001002f */
[----:B------:R-:W-:Y:S01]  /*2920*/  @P1 IMAD.MOV.U32 R48, RZ, RZ, 0x7f800000 ;  /* 0x7f800000ff301424 */ /* 0x000fe200078e00ff */
[----:B------:R-:W-:-:S02]  /*2930*/  LOP3.LUT R55, R55, R75, R54, 0xfe, !PT ;  /* 0x0000004b37377212 */ /* 0x000fc400078efe36 */
[----:B------:R-:W-:Y:S01]  /*2940*/  LOP3.LUT R59, R56, R63, R59, 0xfe, !PT ;  /* 0x0000003f383b7212 */ /* 0x000fe200078efe3b */
[----:B------:R-:W-:Y:S01]  /*2950*/  @P1 FFMA.FTZ R65, R49, R48, +INF ;  /* 0x7f80000031411423 */ /* 0x000fe20000010030 */
[----:B------:R-:W-:Y:S01]  /*2960*/  @P4 IMAD.MOV.U32 R61, RZ, RZ, 0x7f800000 ;  /* 0x7f800000ff3d4424 */ /* 0x000fe200078e00ff */
[----:B------:R-:W-:Y:S01]  /*2970*/  LOP3.LUT R68, R68, R55, RZ, 0xfc, !PT ;  /* 0x0000003744447212 */ /* 0x000fe200078efcff */
[----:B------:R-:W-:Y:S01]  /*2980*/  IMAD.X R48, RZ, RZ, R79, P6 ;  /* 0x000000ffff307224 */ /* 0x000fe200030e064f */
[----:B------:R-:W-:Y:S01]  /*2990*/  FSEL R51, RZ, -23, P5 ;  /* 0xc1b80000ff337808 */ /* 0x000fe20002800000 */
[----:B------:R-:W-:Y:S01]  /*29a0*/  @P4 FFMA.FTZ R69, R50, R61, +INF ;  /* 0x7f80000032454423 */ /* 0x000fe2000001003d */
[----:B------:R-:W-:Y:S01]  /*29b0*/  IMAD.X R61, RZ, RZ, R88, P0 ;  /* 0x000000ffff3d7224 */ /* 0x000fe200000e0658 */
[----:B------:R-:W-:Y:S01]  /*29c0*/  ISETP.GE.U32.AND P0, PT, R68, 0x20, PT ;  /* 0x000000204400780c */ /* 0x000fe20003f06070 */
[----:B------:R-:W-:Y:S01]  /*29d0*/  FFMA.FTZ R47, R47, 0.69314718246459960938, R70 ;  /* 0x3f3172182f2f7823 */ /* 0x000fe20000010046 */
[----:B------:R-:W-:-:S02]  /*29e0*/  ISETP.GE.U32.AND P1, PT, R58, 0x7f800000, PT ;  /* 0x7f8000003a00780c */ /* 0x000fc40003f26070 */
[----:B------:R-:W-:Y:S02]  /*29f0*/  LOP3.LUT R48, R52, R48, R61, 0xfe, !PT ;  /* 0x0000003034307212 */ /* 0x000fe400078efe3d */
[----:B------:R-:W-:Y:S02]  /*2a00*/  ISETP.GE.U32.AND P6, PT, R53, 0x7f800000, PT ;  /* 0x7f8000003500780c */ /* 0x000fe40003fc6070 */
[----:B------:R-:W-:Y:S02]  /*2a10*/  LOP3.LUT R48, R59, R48, RZ, 0xfc, !PT ;  /* 0x000000303b307212 */ /* 0x000fe400078efcff */
[----:B------:R-:W-:Y:S02]  /*2a20*/  ISETP.GE.U32.AND P2, PT, R66, 0x7f800000, PT ;  /* 0x7f8000004200780c */ /* 0x000fe40003f46070 */
[----:B------:R-:W-:Y:S02]  /*2a30*/  ISETP.GE.U32.AND P3, PT, R67, 0x7f800000, PT ;  /* 0x7f8000004300780c */ /* 0x000fe40003f66070 */
[----:B------:R-:W-:-:S02]  /*2a40*/  ISETP.GE.U32.AND P4, PT, R80, 0x7f800000, PT ;  /* 0x7f8000005000780c */ /* 0x000fc40003f86070 */
[----:B------:R-:W-:Y:S02]  /*2a50*/  ISETP.GE.U32.AND P5, PT, R71, 0x7f800000, PT ;  /* 0x7f8000004700780c */ /* 0x000fe40003fa6070 */
[----:B------:R-:W-:Y:S01]  /*2a60*/  ISETP.GE.U32.AND.EX P0, PT, R48, RZ, PT, P0 ;  /* 0x000000ff3000720c */ /* 0x000fe20003f06100 */
[----:B------:R-:W-:Y:S01]  /*2a70*/  @P6 IMAD.MOV.U32 R52, RZ, RZ, 0x7f800000 ;  /* 0x7f800000ff346424 */ /* 0x000fe200078e00ff */
[----:B------:R-:W-:-:S03]  /*2a80*/  I2FP.F32.S32 R76, R76 ;  /* 0x0000004c004c7245 */ /* 0x000fc60000201400 */
[----:B------:R-:W-:Y:S02]  /*2a90*/  @P6 FFMA.FTZ R72, R53, R52, +INF ;  /* 0x7f80000035486423 */ /* 0x000fe40000010034 */
[----:B------:R-:W-:Y:S02]  /*2aa0*/  FFMA.FTZ R51, R76, 1.1920928955078125e-07, R51 ;  /* 0x340000004c337823 */ /* 0x000fe40000010033 */
[----:B------:R-:W-:Y:S02]  /*2ab0*/  @P4 IMAD.MOV.U32 R55, RZ, RZ, 0x7f800000 ;  /* 0x7f800000ff374424 */ /* 0x000fe400078e00ff */
[----:B------:R-:W-:Y:S02]  /*2ac0*/  FFMA.FTZ R51, R51, 0.69314718246459960938, R74 ;  /* 0x3f31721833337823 */ /* 0x000fe4000001004a */
[----:B------:R-:W-:Y:S01]  /*2ad0*/  @P4 FFMA.FTZ R47, R80, R55, +INF ;  /* 0x7f800000502f4423 */ /* 0x000fe20000010037 */
[----:B--2---:R0:W-:Y:S02]  /*2ae0*/  STS.128 [R0], R4 ;  /* 0x0000000400007388 */ /* 0x0041e40000000c00 */
[----:B0-----:R-:W-:Y:S01]  /*2af0*/  @P1 MOV R5, 0x7f800000 ;  /* 0x7f80000000051802 */ /* 0x001fe20000000f00 */
[----:B------:R-:W-:-:S02]  /*2b00*/  @P2 IMAD.MOV.U32 R7, RZ, RZ, 0x7f800000 ;  /* 0x7f800000ff072424 */ /* 0x000fc400078e00ff */
[----:B------:R-:W-:Y:S02]  /*2b10*/  @P3 IMAD.MOV.U32 R4, RZ, RZ, 0x7f800000 ;  /* 0x7f800000ff043424 */ /* 0x000fe400078e00ff */
[----:B------:R-:W-:Y:S01]  /*2b20*/  @P5 IMAD.MOV.U32 R6, RZ, RZ, 0x7f800000 ;  /* 0x7f800000ff065424 */ /* 0x000fe200078e00ff */
[----:B------:R-:W-:Y:S01]  /*2b30*/  @P1 FFMA.FTZ R73, R58, R5, +INF ;  /* 0x7f8000003a491423 */ /* 0x000fe20000010005 */
[----:B------:R-:W-:Y:S01]  /*2b40*/  @P2 FFMA.FTZ R78, R66, R7, +INF ;  /* 0x7f800000424e2423 */ /* 0x000fe20000010007 */
[----:B------:R-:W-:Y:S01]  /*2b50*/  @P3 FFMA.FTZ R81, R67, R4, +INF ;  /* 0x7f80000043513423 */ /* 0x000fe20000010004 */
[----:B------:R-:W-:Y:S01]  /*2b60*/  @P5 FFMA.FTZ R51, R71, R6, +INF ;  /* 0x7f80000047335423 */ /* 0x000fe20000010006 */
[----:B------:R-:W-:Y:S06]  /*2b70*/  BAR.SYNC.DEFER_BLOCKING 0x0 ;  /* 0x0000000000007b1d */ /* 0x000fec0000010000 */
[----:B------:R-:W-:Y:S05]  /*2b80*/  @P0 BRA `(.L_x_0) ;  /* 0x00005c5000000947 */ /* 0x000fea0003800000 */
[----:B------:R-:W-:Y:S01]  /*2b90*/  FMUL.M8 R51, R51, 0.36067375540733337402 ;  /* 0x3eb8aa3b33337820 */ /* 0x000fe20000700000 */
[----:B------:R-:W-:Y:S01]  /*2ba0*/  FSETP.NEU.AND P0, PT, R71, RZ, PT ;  /* 0x000000ff4700720b */ /* 0x000fe20003f0d000 */
[----:B------:R-:W-:Y:S01]  /*2bb0*/  FMUL.M8 R47, R47, 0.36067375540733337402 ;  /* 0x3eb8aa3b2f2f7820 */ /* 0x000fe20000700000 */
[----:B------:R-:W-:Y:S01]  /*2bc0*/  FMUL.M8 R81, R81, 0.36067375540733337402 ;  /* 0x3eb8aa3b51517820 */ /* 0x000fe20000700000 */
[----:B------:R-:W-:Y:S01]  /*2bd0*/  FSETP.NEU.AND P2, PT, R67, RZ, PT ;  /* 0x000000ff4300720b */ /* 0x000fe20003f4d000 */
[----:B------:R-:W-:Y:S01]  /*2be0*/  FMUL.M8 R78, R78, 0.36067375540733337402 ;  /* 0x3eb8aa3b4e4e7820 */ /* 0x000fe20000700000 */
[----:B------:R-:W-:Y:S01]  /*2bf0*/  FSEL R4, R51, -INF , P0 ;  /* 0xff80000033047808 */ /* 0x000fe20000000000 */
[----:B------:R-:W-:Y:S01]  /*2c00*/  FMUL.M8 R73, R73, 0.36067375540733337402 ;  /* 0x3eb8aa3b49497820 */ /* 0x000fe20000700000 */
[----:B------:R-:W-:Y:S01]  /*2c10*/  FSETP.NEU.AND P0, PT, R80, RZ, PT ;  /* 0x000000ff5000720b */ /* 0x000fe20003f0d000 */
[----:B------:R-:W-:Y:S01]  /*2c20*/  FMUL.M8 R72, R72, 0.36067375540733337402 ;  /* 0x3eb8aa3b48487820 */ /* 0x000fe20000700000 */
[----:B------:R-:W-:Y:S01]  /*2c30*/  FSEL R48, R81, -INF , P2 ;  /* 0xff80000051307808 */ /* 0x000fe20001000000 */
[----:B------:R-:W-:Y:S01]  /*2c40*/  FMUL.M8 R69, R69, 0.36067375540733337402 ;  /* 0x3eb8aa3b45457820 */ /* 0x000fe20000700000 */
[----:B------:R-:W0:Y:S01]  /*2c50*/  F2I.S64.TRUNC R4, R4 ;  /* 0x0000000400047311 */ /* 0x000e22000020d900 */
[----:B------:R-:W-:Y:S01]  /*2c60*/  FSEL R6, R47, -INF , P0 ;  /* 0xff8000002f067808 */ /* 0x000fe20000000000 */
[----:B------:R-:W-:Y:S01]  /*2c70*/  FMUL.M8 R65, R65, 0.36067375540733337402 ;  /* 0x3eb8aa3b41417820 */ /* 0x000fe20000700000 */
[----:B------:R-:W-:Y:S01]  /*2c80*/  FSETP.NEU.AND P3, PT, R49, RZ, PT ;  /* 0x000000ff3100720b */ /* 0x000fe20003f6d000 */
[----:B------:R-:W-:Y:S01]  /*2c90*/  WARPSYNC 0xffffffff ;  /* 0xffffffff00007948 */ /* 0x000fe20003800000 */
[----:B------:R-:W-:Y:S01]  /*2ca0*/  FSETP.NEU.AND P0, PT, R66, RZ, PT ;  /* 0x000000ff4200720b */ /* 0x000fe20003f0d000 */
[----:B------:R-:W-:Y:S01]  /*2cb0*/  IMAD.MOV.U32 R66, RZ, RZ, R60 ;  /* 0x000000ffff427224 */ /* 0x000fe200078e003c */
[----:B------:R-:W-:Y:S01]  /*2cc0*/  FSETP.NEU.AND P6, PT, R58, RZ, PT ;  /* 0x000000ff3a00720b */ /* 0x000fe20003fcd000 */
[----:B------:R-:W1:Y:S01]  /*2cd0*/  F2I.S64.TRUNC R6, R6 ;  /* 0x0000000600067311 */ /* 0x000e62000020d900 */
[----:B------:R-:W-:-:S02]  /*2ce0*/  FSETP.NEU.AND P4, PT, R50, RZ, PT ;  /* 0x000000ff3200720b */ /* 0x000fc40003f8d000 */
[----:B------:R-:W-:Y:S02]  /*2cf0*/  FSEL R50, R73, -INF , P6 ;  /* 0xff80000049327808 */ /* 0x000fe40003000000 */
[----:B------:R-:W-:Y:S02]  /*2d00*/  FSETP.NEU.AND P1, PT, R53, RZ, PT ;  /* 0x000000ff3500720b */ /* 0x000fe40003f2d000 */
[----:B------:R-:W-:Y:S01]  /*2d10*/  ISETP.GE.AND P6, PT, R64, 0x8, PT ;  /* 0x000000084000780c */ /* 0x000fe20003fc6270 */
[----:B------:R-:W2:Y:S01]  /*2d20*/  F2I.S64.TRUNC R48, R48 ;  /* 0x0000003000307311 */ /* 0x000ea2000020d900 */
[----:B0-----:R-:W-:Y:S02]  /*2d30*/  IADD3 R47, P5, R4, 0x8, RZ ;  /* 0x00000008042f7810 */ /* 0x001fe40007fbe0ff */
[----:B------:R-:W-:Y:S02]  /*2d40*/  FSEL R4, R78, -INF , P0 ;  /* 0xff8000004e047808 */ /* 0x000fe40000000000 */
[----:B------:R-:W-:Y:S01]  /*2d50*/  ISETP.LT.U32.AND P0, PT, R47, 0xf, PT ;  /* 0x0000000f2f00780c */ /* 0x000fe20003f01070 */
[----:B------:R-:W-:Y:S01]  /*2d60*/  IMAD.X R52, RZ, RZ, R5, P5 ;  /* 0x000000ffff347224 */ /* 0x000fe200028e0605 */
[----:B------:R-:W-:Y:S01]  /*2d70*/  ISETP.GE.AND P5, PT, R60, 0x8, PT ;  /* 0x000000083c00780c */ /* 0x000fe20003fa6270 */
[----:B------:R-:W-:Y:S01]  /*2d80*/  F2I.S64.TRUNC R50, R50 ;  /* 0x0000003200327311 */ /* 0x000fe2000020d900 */
[----:B-1----:R-:W-:-:S02]  /*2d90*/  IADD3 R54, P2, R6, 0x8, RZ ;  /* 0x0000000806367810 */ /* 0x002fc40007f5e0ff */
[C---:B------:R-:W-:Y:S02]  /*2da0*/  ISETP.LT.AND.EX P0, PT, R52.reuse, RZ, PT, P0 ;  /* 0x000000ff3400720c */ /* 0x040fe40003f01300 */
[----:B------:R-:W-:Y:S01]  /*2db0*/  SHF.R.S32.HI R6, RZ, 0x1f, R60 ;  /* 0x0000001fff067819 */ /* 0x000fe2000001143c */
[----:B------:R-:W-:Y:S01]  /*2dc0*/  IMAD.X R55, RZ, RZ, R7, P2 ;  /* 0x000000ffff377224 */ /* 0x000fe200010e0607 */
[----:B------:R-:W-:Y:S01]  /*2dd0*/  SHF.R.S32.HI R7, RZ, 0x1f, R64 ;  /* 0x0000001fff077819 */ /* 0x000fe20000011440 */
[----:B------:R-:W0:Y:S01]  /*2de0*/  F2I.S64.TRUNC R4, R4 ;  /* 0x0000000400047311 */ /* 0x000e22000020d900 */
[----:B------:R-:W-:Y:S02]  /*2df0*/  SHF.R.S32.HI R62, RZ, 0x1f, R46 ;  /* 0x0000001fff3e7819 */ /* 0x000fe4000001142e */
[----:B------:R-:W-:Y:S02]  /*2e00*/  SHF.R.S32.HI R60, RZ, 0x1f, R45 ;  /* 0x0000001fff3c7819 */ /* 0x000fe4000001142d */
[----:B------:R-:W-:-:S02]  /*2e10*/  @P5 SEL R6, R52, RZ, P0 ;  /* 0x000000ff34065207 */ /* 0x000fc40000000000 */
[----:B------:R-:W-:Y:S02]  /*2e20*/  @P5 SEL R66, R47, 0xf, P0 ;  /* 0x0000000f2f425807 */ /* 0x000fe40000000000 */
[----:B------:R-:W-:Y:S02]  /*2e30*/  FSEL R52, R72, -INF , P1 ;  /* 0xff80000048347808 */ /* 0x000fe40000800000 */
[----:B--2---:R-:W-:Y:S02]  /*2e40*/  IADD3 R47, P0, R48, 0x8, RZ ;  /* 0x00000008302f7810 */ /* 0x004fe40007f1e0ff */
[----:B------:R-:W-:Y:S02]  /*2e50*/  ISETP.GE.AND P5, PT, R57, 0x8, PT ;  /* 0x000000083900780c */ /* 0x000fe40003fa6270 */
[----:B------:R-:W1:Y:S01]  /*2e60*/  F2I.S64.TRUNC R52, R52 ;  /* 0x0000003400347311 */ /* 0x000e62000020d900 */
[----:B------:R-:W-:Y:S01]  /*2e70*/  IMAD.X R49, RZ, RZ, R49, P0 ;  /* 0x000000ffff317224 */ /* 0x000fe200000e0631 */
[----:B------:R-:W-:-:S02]  /*2e80*/  ISETP.LT.U32.AND P1, PT, R54, 0xf, PT ;  /* 0x0000000f3600780c */ /* 0x000fc40003f21070 */
[----:B------:R-:W-:Y:S02]  /*2e90*/  ISETP.LT.U32.AND P0, PT, R47, 0xf, PT ;  /* 0x0000000f2f00780c */ /* 0x000fe40003f01070 */
[----:B------:R-:W-:Y:S02]  /*2ea0*/  ISETP.LT.AND.EX P1, PT, R55, RZ, PT, P1 ;  /* 0x000000ff3700720c */ /* 0x000fe40003f21310 */
[----:B------:R-:W-:Y:S02]  /*2eb0*/  ISETP.LT.AND.EX P0, PT, R49, RZ, PT, P0 ;  /* 0x000000ff3100720c */ /* 0x000fe40003f01300 */
[----:B------:R-:W-:Y:S02]  /*2ec0*/  SHF.R.S32.HI R48, RZ, 0x1f, R57 ;  /* 0x0000001fff307819 */ /* 0x000fe40000011439 */
[----:B------:R-:W-:Y:S01]  /*2ed0*/  @P6 SEL R64, R54, 0xf, P1 ;  /* 0x0000000f36406807 */ /* 0x000fe20000800000 */
[----:B------:R-:W-:Y:S01]  /*2ee0*/  IMAD.MOV.U32 R54, RZ, RZ, R46 ;  /* 0x000000ffff367224 */ /* 0x000fe200078e002e */
[----:B------:R-:W-:-:S02]  /*2ef0*/  @P6 SEL R7, R55, RZ, P1 ;  /* 0x000000ff37076207 */ /* 0x000fc40000800000 */
[----:B------:R-:W-:Y:S02]  /*2f00*/  @P5 SEL R57, R47, 0xf, P0 ;  /* 0x0000000f2f395807 */ /* 0x000fe40000000000 */
[----:B0-----:R-:W-:Y:S02]  /*2f10*/  IADD3 R47, P6, R4, 0x8, RZ ;  /* 0x00000008042f7810 */ /* 0x001fe40007fde0ff */
[----:B------:R-:W-:Y:S02]  /*2f20*/  @P5 SEL R48, R49, RZ, P0 ;  /* 0x000000ff31305207 */ /* 0x000fe40000000000 */
[----:B------:R-:W-:Y:S01]  /*2f30*/  ISETP.GE.AND P5, PT, R46, 0x8, PT ;  /* 0x000000082e00780c */ /* 0x000fe20003fa6270 */
[----:B------:R-:W-:Y:S01]  /*2f40*/  IMAD.X R49, RZ, RZ, R5, P6 ;  /* 0x000000ffff317224 */ /* 0x000fe200030e0605 */
[----:B------:R-:W-:Y:S02]  /*2f50*/  IADD3 R56, P0, R50, 0x8, RZ ;  /* 0x0000000832387810 */ /* 0x000fe40007f1e0ff */
[----:B------:R-:W-:-:S02]  /*2f60*/  FSEL R4, R69, -INF , P4 ;  /* 0xff80000045047808 */ /* 0x000fc40002000000 */
[----:B------:R-:W-:Y:S01]  /*2f70*/  IADD3.X R50, RZ, R51, RZ, P0, !PT ;  /* 0x00000033ff327210 */ /* 0x000fe200007fe4ff */
[----:B------:R-:W-:Y:S01]  /*2f80*/  IMAD.MOV.U32 R51, RZ, RZ, R45 ;  /* 0x000000ffff337224 */ /* 0x000fe200078e002d */
[----:B-1----:R-:W-:Y:S02]  /*2f90*/  IADD3 R55, P6, R52, 0x8, RZ ;  /* 0x0000000834377810 */ /* 0x002fe40007fde0ff */
[----:B------:R-:W-:Y:S01]  /*2fa0*/  ISETP.LT.U32.AND P0, PT, R47, 0xf, PT ;  /* 0x0000000f2f00780c */ /* 0x000fe20003f01070 */
[----:B------:R-:W0:Y:S01]  /*2fb0*/  F2I.S64.TRUNC R4, R4 ;  /* 0x0000000400047311 */ /* 0x000e22000020d900 */
[----:B------:R-:W-:Y:S01]  /*2fc0*/  FSEL R46, R65, -INF , P3 ;  /* 0xff800000412e7808 */ /* 0x000fe20001800000 */
[----:B------:R-:W-:Y:S01]  /*2fd0*/  IMAD.X R52, RZ, RZ, R53, P6 ;  /* 0x000000ffff347224 */ /* 0x000fe200030e0635 */
[----:B------:R-:W-:Y:S01]  /*2fe0*/  ISETP.LT.AND.EX P0, PT, R49, RZ, PT, P0 ;  /* 0x000000ff3100720c */ /* 0x000fe20003f01300 */
[----:B------:R-:W-:Y:S01]  /*2ff0*/  LDS.U16 R53, [R9+0x40] ;  /* 0x0000400009357984 */ /* 0x000fe20000000400 */
[----:B------:R-:W-:-:S02]  /*3000*/  ISETP.LT.U32.AND P6, PT, R56, 0xf, PT ;  /* 0x0000000f3800780c */ /* 0x000fc40003fc1070 */
[----:B------:R-:W-:Y:S02]  /*3010*/  ISETP.GE.AND P4, PT, R45, 0x8, PT ;  /* 0x000000082d00780c */ /* 0x000fe40003f86270 */
[----:B------:R-:W-:Y:S02]  /*3020*/  @P5 SEL R54, R47, 0xf, P0 ;  /* 0x0000000f2f365807 */ /* 0x000fe40000000000 */
[----:B------:R-:W1:Y:S01]  /*3030*/  F2I.S64.TRUNC R46, R46 ;  /* 0x0000002e002e7311 */ /* 0x000e62000020d900 */
[----:B------:R-:W-:Y:S02]  /*3040*/  ISETP.LT.AND.EX P3, PT, R50, RZ, PT, P6 ;  /* 0x000000ff3200720c */ /* 0x000fe40003f61360 */
[----:B------:R-:W-:Y:S02]  /*3050*/  ISETP.GE.AND P6, PT, R42, 0x8, PT ;  /* 0x000000082a00780c */ /* 0x000fe40003fc6270 */
[----:B------:R-:W-:Y:S01]  /*3060*/  @P5 SEL R62, R49, RZ, P0 ;  /* 0x000000ff313e5207 */ /* 0x000fe20000000000 */
[----:B------:R-:W-:Y:S01]  /*3070*/  IMAD.MOV.U32 R49, RZ, RZ, R42 ;  /* 0x000000ffff317224 */ /* 0x000fe200078e002a */
[----:B------:R-:W-:-:S02]  /*3080*/  ISETP.LT.U32.AND P0, PT, R55, 0xf, PT ;  /* 0x0000000f3700780c */ /* 0x000fc40003f01070 */
[----:B------:R-:W-:Y:S02]  /*3090*/  @P4 SEL R51, R56, 0xf, P3 ;  /* 0x0000000f38334807 */ /* 0x000fe40001800000 */
[----:B------:R-:W-:Y:S02]  /*30a0*/  @P4 SEL R60, R50, RZ, P3 ;  /* 0x000000ff323c4207 */ /* 0x000fe40001800000 */
[----:B0-----:R-:W-:Y:S02]  /*30b0*/  IADD3 R4, P5, R4, 0x8, RZ ;  /* 0x0000000804047810 */ /* 0x001fe40007fbe0ff */
[----:B------:R-:W-:Y:S02]  /*30c0*/  ISETP.LT.AND.EX P0, PT, R52, RZ, PT, P0 ;  /* 0x000000ff3400720c */ /* 0x000fe40003f01300 */
[----:B------:R-:W-:Y:S01]  /*30d0*/  ISETP.GE.AND P3, PT, R43, 0x8, PT ;  /* 0x000000082b00780c */ /* 0x000fe20003f66270 */
[----:B------:R-:W-:Y:S01]  /*30e0*/  IMAD.X R5, RZ, RZ, R5, P5 ;  /* 0x000000ffff057224 */ /* 0x000fe200028e0605 */
[----:B------:R-:W-:Y:S01]  /*30f0*/  SHF.R.S32.HI R50, RZ, 0x1f, R42 ;  /* 0x0000001fff327819 */ /* 0x000fe2000001142a */
[----:B------:R-:W-:Y:S01]  /*3100*/  IMAD.MOV.U32 R42, RZ, RZ, R43 ;  /* 0x000000ffff2a7224 */ /* 0x000fe200078e002b */
[----:B------:R-:W-:-:S02]  /*3110*/  @P6 SEL R49, R55, 0xf, P0 ;  /* 0x0000000f37316807 */ /* 0x000fc40000000000 */
[----:B------:R-:W-:Y:S01]  /*3120*/  @P6 SEL R50, R52, RZ, P0 ;  /* 0x000000ff34326207 */ /* 0x000fe20000000000 */
[----:B------:R-:W-:Y:S01]  /*3130*/  LDS.U16 R55, [R9+0x60] ;  /* 0x0000600009377984 */ /* 0x000fe20000000400 */
[----:B-1----:R-:W-:Y:S02]  /*3140*/  IADD3 R52, P6, R46, 0x8, RZ ;  /* 0x000000082e347810 */ /* 0x002fe40007fde0ff */
[----:B------:R-:W-:Y:S02]  /*3150*/  ISETP.LT.U32.AND P0, PT, R4, 0xf, PT ;  /* 0x0000000f0400780c */ /* 0x000fe40003f01070 */
[----:B------:R-:W-:Y:S01]  /*3160*/  ISETP.GE.AND P5, PT, R40, 0x8, PT ;  /* 0x000000082800780c */ /* 0x000fe20003fa6270 */
[----:B------:R-:W-:Y:S01]  /*3170*/  IMAD.X R46, RZ, RZ, R47, P6 ;  /* 0x000000ffff2e7224 */ /* 0x000fe200030e062f */
[----:B------:R-:W-:Y:S02]  /*3180*/  ISETP.LT.AND.EX P0, PT, R5, RZ, PT, P0 ;  /* 0x000000ff0500720c */ /* 0x000fe40003f01300 */
[----:B------:R-:W-:-:S02]  /*3190*/  ISETP.LT.U32.AND P6, PT, R52, 0xf, PT ;  /* 0x0000000f3400780c */ /* 0x000fc40003fc1070 */
[----:B------:R-:W-:Y:S02]  /*31a0*/  SHF.R.S32.HI R45, RZ, 0x1f, R43 ;  /* 0x0000001fff2d7819 */ /* 0x000fe4000001142b */
[----:B------:R-:W-:Y:S01]  /*31b0*/  @P3 SEL R42, R4, 0xf, P0 ;  /* 0x0000000f042a3807 */ /* 0x000fe20000000000 */
[----:B------:R-:W-:Y:S01]  /*31c0*/  IMAD.IADD R4, R23, 0x1, R41 ;  /* 0x0000000117047824 */ /* 0x000fe200078e0229 */
[----:B------:R-:W-:Y:S02]  /*31d0*/  @P3 SEL R45, R5, RZ, P0 ;  /* 0x000000ff052d3207 */ /* 0x000fe40000000000 */
[----:B------:R-:W-:Y:S02]  /*31e0*/  ISETP.GT.AND P2, PT, R77, RZ, PT ;  /* 0x000000ff4d00720c */ /* 0x000fe40003f44270 */
[----:B------:R-:W-:Y:S02]  /*31f0*/  ISETP.LT.AND.EX P0, PT, R46, RZ, PT, P6 ;  /* 0x000000ff2e00720c */ /* 0x000fe40003f01360 */
[----:B------:R-:W-:-:S02]  /*3200*/  ISETP.GT.AND P1, PT, R87, RZ, PT ;  /* 0x000000ff5700720c */ /* 0x000fc40003f24270 */
[----:B------:R-:W-:Y:S02]  /*3210*/  SHF.R.S32.HI R5, RZ, 0x1f, R40 ;  /* 0x0000001fff057819 */ /* 0x000fe40000011428 */
[----:B------:R-:W-:Y:S02]  /*3220*/  @P5 SEL R40, R52, 0xf, P0 ;  /* 0x0000000f34285807 */ /* 0x000fe40000000000 */
[----:B------:R-:W-:Y:S02]  /*3230*/  @P5 SEL R5, R46, RZ, P0 ;  /* 0x000000ff2e055207 */ /* 0x000fe40000000000 */
[----:B------:R-:W-:Y:S02]  /*3240*/  SEL R43, RZ, 0x10, !P2 ;  /* 0x00000010ff2b7807 */ /* 0x000fe40005000000 */
[----:B------:R-:W-:Y:S02]  /*3250*/  ISETP.GT.AND P5, PT, R82, RZ, PT ;  /* 0x000000ff5200720c */ /* 0x000fe40003fa4270 */
[----:B------:R-:W-:-:S02]  /*3260*/  SEL R47, RZ, 0x10, !P1 ;  /* 0x00000010ff2f7807 */ /* 0x000fc40004800000 */
[----:B------:R-:W-:Y:S02]  /*3270*/  ISETP.GT.AND P6, PT, R44, RZ, PT ;  /* 0x000000ff2c00720c */ /* 0x000fe40003fc4270 */
[----:B------:R-:W-:Y:S02]  /*3280*/  IADD3 R66, P1, R66, R43, RZ ;  /* 0x0000002b42427210 */ /* 0x000fe40007f3e0ff */
[----:B------:R-:W-:Y:S02]  /*3290*/  SEL R43, RZ, 0x10, !P5 ;  /* 0x00000010ff2b7807 */ /* 0x000fe40006800000 */
[----:B------:R-:W-:Y:S01]  /*32a0*/  ISETP.GT.AND P0, PT, R83, RZ, PT ;  /* 0x000000ff5300720c */ /* 0x000fe20003f04270 */
[----:B------:R-:W-:Y:S01]  /*32b0*/  IMAD.X R68, RZ, RZ, R6, P1 ;  /* 0x000000ffff447224 */ /* 0x000fe200008e0606 */
[----:B------:R-:W-:Y:S02]  /*32c0*/  ISETP.GT.AND P2, PT, R4, RZ, PT ;  /* 0x000000ff0400720c */ /* 0x000fe40003f44270 */
[----:B------:R-:W-:-:S02]  /*32d0*/  SEL R52, RZ, 0x10, !P6 ;  /* 0x00000010ff347807 */ /* 0x000fc40007000000 */
[----:B------:R-:W-:Y:S02]  /*32e0*/  IADD3 R4, P6, R40, R43, RZ ;  /* 0x0000002b28047210 */ /* 0x000fe40007fde0ff */
[----:B------:R-:W-:Y:S02]  /*32f0*/  ISETP.GT.AND P4, PT, R85, RZ, PT ;  /* 0x000000ff5500720c */ /* 0x000fe40003f84270 */
[----:B------:R-:W-:Y:S01]  /*3300*/  SEL R43, RZ, 0x10, !P0 ;  /* 0x00000010ff2b7807 */ /* 0x000fe20004000000 */
[----:B------:R-:W-:Y:S01]  /*3310*/  IMAD.X R40, RZ, RZ, R5, P6 ;  /* 0x000000ffff287224 */ /* 0x000fe200030e0605 */
[----:B------:R-:W-:Y:S02]  /*3320*/  SEL R56, RZ, 0x10, !P4 ;  /* 0x00000010ff387807 */ /* 0x000fe40006000000 */
[----:B------:R-:W-:Y:S02]  /*3330*/  IADD3 R58, P4, R64, R47, RZ ;  /* 0x0000002f403a7210 */ /* 0x000fe40007f9e0ff */
[----:B------:R-:W-:-:S02]  /*3340*/  SEL R47, RZ, 0x10, !P2 ;  /* 0x00000010ff2f7807 */ /* 0x000fc40005000000 */
[----:B------:R-:W-:Y:S01]  /*3350*/  IADD3 R42, P6, R42, R43, RZ ;  /* 0x0000002b2a2a7210 */ /* 0x000fe20007fde0ff */
[----:B------:R-:W-:Y:S01]  /*3360*/  IMAD.X R64, RZ, RZ, R7, P4 ;  /* 0x000000ffff407224 */ /* 0x000fe200020e0607 */
[----:B------:R-:W-:Y:S02]  /*3370*/  SHF.R.U32.HI R5, RZ, 0x1a, R40 ;  /* 0x0000001aff057819 */ /* 0x000fe40000011628 */
[----:B------:R-:W-:Y:S02]  /*3380*/  IADD3 R56, P5, R57, R56, RZ ;  /* 0x0000003839387210 */ /* 0x000fe40007fbe0ff */
[----:B------:R-:W-:Y:S02]  /*3390*/  IADD3 R52, P0, R51, R52, RZ ;  /* 0x0000003433347210 */ /* 0x000fe40007f1e0ff */
[----:B------:R-:W-:Y:S01]  /*33a0*/  IADD3 R54, P2, R54, R47, RZ ;  /* 0x0000002f36367210 */ /* 0x000fe20007f5e0ff */
[----:B------:R-:W-:Y:S01]  /*33b0*/  IMAD.X R48, RZ, RZ, R48, P5 ;  /* 0x000000ffff307224 */ /* 0x000fe200028e0630 */
[----:B------:R-:W-:Y:S01]  /*33c0*/  IADD3.X R44, RZ, R45, RZ, P6, !PT ;  /* 0x0000002dff2c7210 */ /* 0x000fe200037fe4ff */
[----:B------:R-:W-:Y:S01]  /*33d0*/  IMAD.X R60, RZ, RZ, R60, P0 ;  /* 0x000000ffff3c7224 */ /* 0x000fe200000e063c */
[----:B------:R-:W-:Y:S01]  /*33e0*/  LOP3.LUT R5, R5, 0x20, RZ, 0xc0, !PT ;  /* 0x0000002005057812 */ /* 0x000fe200078ec0ff */
[----:B------:R-:W-:Y:S01]  /*33f0*/  IMAD.X R62, RZ, RZ, R62, P2 ;  /* 0x000000ffff3e7224 */ /* 0x000fe200010e063e */
[----:B------:R-:W-:Y:S01]  /*3400*/  ISETP.GT.AND P3, PT, R84, RZ, PT ;  /* 0x000000ff5400720c */ /* 0x000fe20003f64270 */
[----:B------:R-:W-:Y:S01]  /*3410*/  LDS.U16 R51, [R9+0x20] ;  /* 0x0000200009337984 */ /* 0x000fe20000000400 */
[----:B------:R-:W-:-:S02]  /*3420*/  SHF.R.U32.HI R45, RZ, 0x1a, R44 ;  /* 0x0000001aff2d7819 */ /* 0x000fc4000001162c */
[----:B------:R-:W-:Y:S02]  /*3430*/  IADD3 R5, P0, R5, R4, RZ ;  /* 0x0000000405057210 */ /* 0x000fe40007f1e0ff */
[----:B------:R-:W-:Y:S02]  /*3440*/  SEL R46, RZ, 0x10, !P3 ;  /* 0x00000010ff2e7807 */ /* 0x000fe40005800000 */
[----:B------:R-:W-:Y:S01]  /*3450*/  LOP3.LUT R45, R45, 0x20, RZ, 0xc0, !PT ;  /* 0x000000202d2d7812 */ /* 0x000fe200078ec0ff */
[----:B------:R-:W-:Y:S01]  /*3460*/  IMAD.X R4, RZ, RZ, R40, P0 ;  /* 0x000000ffff047224 */ /* 0x000fe200000e0628 */
[----:B------:R-:W-:Y:S01]  /*3470*/  SHF.R.U32.HI R59, RZ, 0x1a, R60 ;  /* 0x0000001aff3b7819 */ /* 0x000fe2000001163c */
[----:B------:R-:W0:Y:S01]  /*3480*/  LDS.U16 R40, [R9] ;  /* 0x0000000009287984 */ /* 0x000e220000000400 */
[----:B------:R-:W-:Y:S02]  /*3490*/  SHF.R.U32.HI R61, RZ, 0x1a, R62 ;  /* 0x0000001aff3d7819 */ /* 0x000fe4000001163e */
[----:B------:R-:W-:-:S02]  /*34a0*/  SHF.R.U32.HI R63, RZ, 0x1a, R48 ;  /* 0x0000001aff3f7819 */ /* 0x000fc40000011630 */
[----:B------:R-:W-:Y:S02]  /*34b0*/  IADD3 R46, P3, R49, R46, RZ ;  /* 0x0000002e312e7210 */ /* 0x000fe40007f7e0ff */
[----:B------:R-:W-:Y:S02]  /*34c0*/  IADD3 R45, P6, R45, R42, RZ ;  /* 0x0000002a2d2d7210 */ /* 0x000fe40007fde0ff */
[----:B------:R-:W-:Y:S01]  /*34d0*/  LEA R42, P4, R5, R2, 0x7 ;  /* 0x00000002052a7211 */ /* 0x000fe200078838ff */
[----:B------:R-:W-:Y:S01]  /*34e0*/  IMAD.X R49, RZ, RZ, R50, P3 ;  /* 0x000000ffff317224 */ /* 0x000fe200018e0632 */
[----:B------:R-:W-:Y:S01]  /*34f0*/  LOP3.LUT R59, R59, 0x20, RZ, 0xc0, !PT ;  /* 0x000000203b3b7812 */ /* 0x000fe200078ec0ff */
[----:B------:R-:W1:Y:S01]  /*3500*/  LDS.U16 R50, [R9+0x10] ;  /* 0x0000100009327984 */ /* 0x000e620000000400 */
[----:B------:R-:W-:Y:S02]  /*3510*/  LOP3.LUT R61, R61, 0x20, RZ, 0xc0, !PT ;  /* 0x000000203d3d7812 */ /* 0x000fe400078ec0ff */
[----:B------:R-:W-:-:S02]  /*3520*/  LOP3.LUT R63, R63, 0x20, RZ, 0xc0, !PT ;  /* 0x000000203f3f7812 */ /* 0x000fc400078ec0ff */
[----:B------:R-:W-:Y:S01]  /*3530*/  LEA.HI.X R43, R5, R3, R4, 0x7, P4 ;  /* 0x00000003052b7211 */ /* 0x000fe200020f3c04 */
[----:B------:R-:W-:Y:S01]  /*3540*/  IMAD.X R5, RZ, RZ, R44, P6 ;  /* 0x000000ffff057224 */ /* 0x000fe200030e062c */
[----:B------:R-:W-:Y:S02]  /*3550*/  IADD3 R59, P3, R59, R52, RZ ;  /* 0x000000343b3b7210 */ /* 0x000fe40007f7e0ff */
[----:B------:R-:W-:Y:S01]  /*3560*/  IADD3 R61, P0, R61, R54, RZ ;  /* 0x000000363d3d7210 */ /* 0x000fe20007f1e0ff */
[----:B------:R-:W2:Y:S01]  /*3570*/  LDS.U16 R52, [R9+0x30] ;  /* 0x0000300009347984 */ /* 0x000ea20000000400 */
[----:B------:R-:W-:Y:S02]  /*3580*/  IADD3 R63, P4, R63, R56, RZ ;  /* 0x000000383f3f7210 */ /* 0x000fe40007f9e0ff */
[----:B------:R-:W-:Y:S01]  /*3590*/  SHF.R.U32.HI R47, RZ, 0x1a, R49 ;  /* 0x0000001aff2f7819 */ /* 0x000fe20000011631 */
[----:B------:R-:W-:Y:S01]  /*35a0*/  LDS.U16 R54, [R9+0x50] ;  /* 0x0000500009367984 */ /* 0x000fe20000000400 */
[----:B------:R-:W-:-:S02]  /*35b0*/  SHF.R.U32.HI R65, RZ, 0x1a, R64 ;  /* 0x0000001aff417819 */ /* 0x000fc40000011640 */
[----:B------:R-:W-:Y:S01]  /*35c0*/  LOP3.LUT R47, R47, 0x20, RZ, 0xc0, !PT ;  /* 0x000000202f2f7812 */ /* 0x000fe200078ec0ff */
[----:B------:R-:W3:Y:S01]  /*35d0*/  LDS.U16 R56, [R9+0x70] ;  /* 0x0000700009387984 */ /* 0x000ee20000000400 */
[----:B------:R-:W-:Y:S02]  /*35e0*/  LEA R44, P5, R45, R2, 0x7 ;  /* 0x000000022d2c7211 */ /* 0x000fe400078a38ff */
[----:B------:R-:W-:Y:S01]  /*35f0*/  IADD3 R47, P2, R47, R46, RZ ;  /* 0x0000002e2f2f7210 */ /* 0x000fe20007f5e0ff */
[----:B------:R-:W-:Y:S01]  /*3600*/  BAR.SYNC.DEFER_BLOCKING 0x0 ;  /* 0x0000000000007b1d */ /* 0x000fe20000010000 */
[----:B------:R-:W-:Y:S02]  /*3610*/  LOP3.LUT R65, R65, 0x20, RZ, 0xc0, !PT ;  /* 0x0000002041417812 */ /* 0x000fe400078ec0ff */
[----:B------:R-:W-:Y:S01]  /*3620*/  LEA.HI.X R45, R45, R3, R5, 0x7, P5 ;  /* 0x000000032d2d7211 */ /* 0x000fe200028f3c05 */
[----:B------:R-:W-:Y:S01]  /*3630*/  IMAD.X R7, RZ, RZ, R49, P2 ;  /* 0x000000ffff077224 */ /* 0x000fe200010e0631 */
[----:B------:R-:W-:-:S02]  /*3640*/  IADD3 R65, P2, R65, R58, RZ ;  /* 0x0000003a41417210 */ /* 0x000fc40007f5e0ff */
[C---:B------:R-:W-:Y:S02]  /*3650*/  LEA R4, P6, R47.reuse, R2, 0x7 ;  /* 0x000000022f047211 */ /* 0x040fe400078c38ff */
[----:B------:R-:W-:Y:S02]  /*3660*/  SHF.R.U32.HI R67, RZ, 0x1a, R68 ;  /* 0x0000001aff437819 */ /* 0x000fe40000011644 */
[----:B------:R-:W-:Y:S01]  /*3670*/  LEA.HI.X R5, R47, R3, R7, 0x7, P6 ;  /* 0x000000032f057211 */ /* 0x000fe200030f3c07 */
[----:B------:R4:W5:Y:S04]  /*3680*/  LDG.E.EL.U16 R57, [R42.64] ;  /* 0x000000042a397981 */ /* 0x000968000c2e1500 */
[----:B------:R0:W5:Y:S01]  /*3690*/  LDG.E.EL.U16 R58, [R44.64] ;  /* 0x000000042c3a7981 */ /* 0x000162000c2e1500 */
[----:B------:R-:W-:Y:S01]  /*36a0*/  IADD3.X R7, RZ, R60, RZ, P3, !PT ;  /* 0x0000003cff077210 */ /* 0x000fe20001ffe4ff */
[----:B------:R-:W-:Y:S01]  /*36b0*/  IMAD.X R60, RZ, RZ, R48, P4 ;  /* 0x000000ffff3c7224 */ /* 0x000fe200020e0630 */
[-C--:B------:R-:W-:Y:S01]  /*36c0*/  LEA R48, P1, R59, R2.reuse, 0x7 ;  /* 0x000000023b307211 */ /* 0x080fe200078238ff */
[----:B------:R0:W5:Y:S01]  /*36d0*/  LDG.E.EL.U16 R4, [R4.64] ;  /* 0x0000000404047981 */ /* 0x000162000c2e1500 */
[----:B------:R-:W-:Y:S01]  /*36e0*/  LOP3.LUT R67, R67, 0x20, RZ, 0xc0, !PT ;  /* 0x0000002043437812 */ /* 0x000fe200078ec0ff */
[----:B------:R-:W-:Y:S01]  /*36f0*/  IMAD.X R47, RZ, RZ, R62, P0 ;  /* 0x000000ffff2f7224 */ /* 0x000fe200000e063e */
[----:B------:R-:W-:-:S02]  /*3700*/  LEA R6, P4, R63, R2, 0x7 ;  /* 0x000000023f067211 */ /* 0x000fc400078838ff */
[-C--:B------:R-:W-:Y:S02]  /*3710*/  LEA.HI.X R49, R59, R3.reuse, R7, 0x7, P1 ;  /* 0x000000033b317211 */ /* 0x080fe400008f3c07 */
[----:B------:R-:W-:Y:S02]  /*3720*/  IADD3 R67, P0, R67, R66, RZ ;  /* 0x0000004243437210 */ /* 0x000fe40007f1e0ff */
[----:B------:R-:W-:Y:S01]  /*3730*/  LEA.HI.X R7, R63, R3, R60, 0x7, P4 ;  /* 0x000000033f077211 */ /* 0x000fe200020f3c3c */
[----:B------:R-:W5:Y:S01]  /*3740*/  LDG.E.EL.U16 R48, [R48.64] ;  /* 0x0000000430307981 */ /* 0x000f62000c2e1500 */
[----:B----4-:R-:W-:Y:S01]  /*3750*/  IMAD.X R43, RZ, RZ, R64, P2 ;  /* 0x000000ffff2b7224 */ /* 0x010fe200010e0640 */
[-C--:B------:R-:W-:Y:S01]  /*3760*/  LEA R46, P3, R61, R2.reuse, 0x7 ;  /* 0x000000023d2e7211 */ /* 0x080fe200078638ff */
[----:B0-----:R-:W-:Y:S01]  /*3770*/  IMAD.X R45, RZ, RZ, R68, P0 ;  /* 0x000000ffff2d7224 */ /* 0x001fe200000e0644 */
[-C--:B------:R-:W-:Y:S01]  /*3780*/  LEA R44, P0, R67, R2.reuse, 0x7 ;  /* 0x00000002432c7211 */ /* 0x080fe200078038ff */
[----:B------:R0:W4:Y:S01]  /*3790*/  LDG.E.EL.U16 R6, [R6.64] ;  /* 0x0000000406067981 */ /* 0x000122000c2e1500 */
[----:B------:R-:W-:-:S02]  /*37a0*/  LEA R42, P1, R65, R2, 0x7 ;  /* 0x00000002412a7211 */ /* 0x000fc400078238ff */
[-C--:B------:R-:W-:Y:S02]  /*37b0*/  LEA.HI.X R45, R67, R3.reuse, R45, 0x7, P0 ;  /* 0x00000003432d7211 */ /* 0x080fe400000f3c2d */
[----:B------:R-:W-:-:S03]  /*37c0*/  LEA.HI.X R47, R61, R3, R47, 0x7, P3 ;  /* 0x000000033d2f7211 */ /* 0x000fc600018f3c2f */
[----:B------:R-:W4:Y:S01]  /*37d0*/  LDG.E.EL.U16 R44, [R44.64] ;  /* 0x000000042c2c7981 */ /* 0x000f22000c2e1500 */
[----:B------:R-:W-:-:S03]  /*37e0*/  LEA.HI.X R43, R65, R3, R43, 0x7, P1 ;  /* 0x00000003412b7211 */ /* 0x000fc600008f3c2b */
[----:B------:R-:W4:Y:S04]  /*37f0*/  LDG.E.EL.U16 R46, [R46.64] ;  /* 0x000000042e2e7981 */ /* 0x000f28000c2e1500 */
[----:B------:R4:W4:Y:S01]  /*3800*/  LDG.E.EL.U16 R42, [R42.64] ;  /* 0x000000042a2a7981 */ /* 0x000922000c2e1500 */
[----:B------:R-:W-:Y:S02]  /*3810*/  IMAD.U32 R40, R40, 0x10000, RZ ;  /* 0x0001000028287824 */ /* 0x000fe400078e00ff */
[----:B-1----:R-:W-:Y:S01]  /*3820*/  IMAD.U32 R50, R50, 0x10000, RZ ;  /* 0x0001000032327824 */ /* 0x002fe200078e00ff */
[----:B------:R-:W-:Y:S01]  /*3830*/  FSETP.NAN.AND P0, PT, R38, R38, PT ;  /* 0x000000262600720b */ /* 0x000fe20003f08000 */
[----:B------:R-:W-:Y:S01]  /*3840*/  IMAD.U32 R51, R51, 0x10000, RZ ;  /* 0x0001000033337824 */ /* 0x000fe200078e00ff */
[----:B--2---:R-:W-:Y:S01]  /*3850*/  SHF.L.U32 R52, R52, 0x10, RZ ;  /* 0x0000001034347819 */ /* 0x004fe200000006ff */
[----:B---3--:R-:W-:-:S02]  /*3860*/  IMAD.U32 R56, R56, 0x10000, RZ ;  /* 0x0001000038387824 */ /* 0x008fc400078e00ff */
[----:B------:R-:W-:Y:S01]  /*3870*/  IMAD.U32 R54, R54, 0x10000, RZ ;  /* 0x0001000036367824 */ /* 0x000fe200078e00ff */
[----:B------:R-:W-:Y:S02]  /*3880*/  FSETP.NAN.AND P4, PT, R36, R36, PT ;  /* 0x000000242400720b */ /* 0x000fe40003f88000 */
[----:B------:R-:W-:Y:S01]  /*3890*/  FSETP.NAN.AND P2, PT, R37, R37, PT ;  /* 0x000000252500720b */ /* 0x000fe20003f48000 */
[----:B------:R-:W-:Y:S02]  /*38a0*/  IMAD.U32 R55, R55, 0x10000, RZ ;  /* 0x0001000037377824 */ /* 0x000fe400078e00ff */
[----:B------:R-:W-:Y:S01]  /*38b0*/  IMAD.U32 R53, R53, 0x10000, RZ ;  /* 0x0001000035357824 */ /* 0x000fe200078e00ff */
[----:B------:R-:W-:Y:S01]  /*38c0*/  FSETP.NAN.AND P6, PT, R35, R35, PT ;  /* 0x000000232300720b */ /* 0x000fe20003fc8000 */
[----:B-----5:R-:W-:-:S04]  /*38d0*/  IMAD.U32 R57, R57, 0x10000, RZ ;  /* 0x0001000039397824 */ /* 0x020fc800078e00ff */
[----:B------:R-:W-:Y:S01]  /*38e0*/  FADD R57, R40, R57 ;  /* 0x0000003928397221 */ /* 0x000fe20000000000 */
[----:B------:R-:W-:-:S04]  /*38f0*/  IMAD.U32 R5, R58, 0x10000, RZ ;  /* 0x000100003a057824 */ /* 0x000fc800078e00ff */
[----:B------:R-:W-:Y:S01]  /*3900*/  FSETP.GT.AND P1, PT, R38, R57, PT ;  /* 0x000000392600720b */ /* 0x000fe20003f24000 */
[----:B------:R-:W-:-:S03]  /*3910*/  FADD R50, R50, R5 ;  /* 0x0000000532327221 */ /* 0x000fc60000000000 */
[----:B------:R-:W-:Y:S01]  /*3920*/  FSEL R5, R38, R57, P1 ;  /* 0x0000003926057208 */ /* 0x000fe20000800000 */
[----:B------:R-:W-:-:S03]  /*3930*/  IMAD.U32 R4, R4, 0x10000, RZ ;  /* 0x0001000004047824 */ /* 0x000fc600078e00ff */
[----:B------:R-:W-:Y:S01]  /*3940*/  FSEL R5, R38, R5, P0 ;  /* 0x0000000526057208 */ /* 0x000fe20000000000 */
[----:B------:R-:W-:Y:S01]  /*3950*/  FADD R51, R51, R4 ;  /* 0x0000000433337221 */ /* 0x000fe20000000000 */
[----:B------:R-:W-:-:S03]  /*3960*/  FSETP.GT.AND P1, PT, R39, R50, PT ;  /* 0x000000322700720b */ /* 0x000fc60003f24000 */
[----:B------:R-:W-:Y:S01]  /*3970*/  FADD R4, -R5, R38 ;  /* 0x0000002605047221 */ /* 0x000fe20000000100 */
[----:B------:R-:W-:-:S03]  /*3980*/  FSETP.NAN.AND P0, PT, R39, R39, PT ;  /* 0x000000272700720b */ /* 0x000fc60003f08000 */
[----:B------:R-:W-:Y:S01]  /*3990*/  FMUL R38, R4, 1.4426950216293334961 ;  /* 0x3fb8aa3b04267820 */ /* 0x000fe20000400000 */
[----:B------:R-:W-:Y:S01]  /*39a0*/  FSEL R4, R39, R50, P1 ;  /* 0x0000003227047208 */ /* 0x000fe20000800000 */
[----:B0-----:R-:W-:-:S03]  /*39b0*/  IMAD.U32 R7, R48, 0x10000, RZ ;  /* 0x0001000030077824 */ /* 0x001fc600078e00ff */
[----:B------:R-:W-:Y:S01]  /*39c0*/  FSEL R4, R39, R4, P0 ;  /* 0x0000000427047208 */ /* 0x000fe20000000000 */
[----:B----4-:R-:W-:Y:S01]  /*39d0*/  IMAD.U32 R43, R6, 0x10000, RZ ;  /* 0x00010000062b7824 */ /* 0x010fe200078e00ff */
[----:B------:R-:W-:Y:S01]  /*39e0*/  FADD R52, R52, R7 ;  /* 0x0000000734347221 */ /* 0x000fe20000000000 */
[----:B------:R-:W-:Y:S02]  /*39f0*/  FADD R57, R57, -R5 ;  /* 0x8000000539397221 */ /* 0x000fe40000000000 */
[----:B------:R-:W-:Y:S02]  /*3a00*/  FADD R6, -R4, R39 ;  /* 0x0000002704067221 */ /* 0x000fe40000000100 */
[----:B------:R-:W-:Y:S01]  /*3a10*/  FMUL R57, R57, 1.4426950216293334961 ;  /* 0x3fb8aa3b39397820 */ /* 0x000fe20000400000 */
[----:B------:R-:W-:Y:S01]  /*3a20*/  FSETP.GT.AND P0, PT, R37, R52, PT ;  /* 0x000000342500720b */ /* 0x000fe20003f04000 */
[----:B------:R-:W-:Y:S01]  /*3a30*/  FMUL R39, R6, 1.4426950216293334961 ;  /* 0x3fb8aa3b06277820 */ /* 0x000fe20000400000 */
[----:B------:R-:W-:-:S02]  /*3a40*/  SHF.L.U32 R7, R44, 0x10, RZ ;  /* 0x000000102c077819 */ /* 0x000fc400000006ff */
[----:B------:R-:W-:Y:S02]  /*3a50*/  FSEL R6, R37, R52, P0 ;  /* 0x0000003425067208 */ /* 0x000fe40000000000 */
[----:B------:R-:W-:Y:S02]  /*3a60*/  FSETP.GEU.AND P1, PT, R38, -126, PT ;  /* 0xc2fc00002600780b */ /* 0x000fe40003f2e000 */
[----:B------:R-:W-:Y:S02]  /*3a70*/  FSETP.GEU.AND P3, PT, R57, -126, PT ;  /* 0xc2fc00003900780b */ /* 0x000fe40003f6e000 */
[-C--:B------:R-:W-:Y:S02]  /*3a80*/  FSETP.GT.AND P5, PT, R36, R51.reuse, PT ;  /* 0x000000332400720b */ /* 0x080fe40003fa4000 */
[----:B------:R-:W-:Y:S01]  /*3a90*/  FSETP.GEU.AND P0, PT, R39, -126, PT ;  /* 0xc2fc00002700780b */ /* 0x000fe20003f0e000 */
[----:B------:R-:W-:Y:S01]  /*3aa0*/  FADD R50, R50, -R4 ;  /* 0x8000000432327221 */ /* 0x000fe20000000000 */
[----:B------:R-:W-:Y:S01]  /*3ab0*/  FADD R56, R56, R7 ;  /* 0x0000000738387221 */ /* 0x000fe20000000000 */
[----:B------:R-:W-:Y:S01]  /*3ac0*/  FSEL R7, R36, R51, P5 ;  /* 0x0000003324077208 */ /* 0x000fe20002800000 */
[----:B------:R-:W-:Y:S01]  /*3ad0*/  FADD R54, R54, R43 ;  /* 0x0000002b36367221 */ /* 0x000fe20000000000 */
[----:B------:R-:W-:Y:S01]  /*3ae0*/  FMUL R50, R50, 1.4426950216293334961 ;  /* 0x3fb8aa3b32327820 */ /* 0x000fe20000400000 */
[----:B------:R-:W-:Y:S01]  /*3af0*/  IMAD.U32 R42, R42, 0x10000, RZ ;  /* 0x000100002a2a7824 */ /* 0x000fe200078e00ff */
[----:B------:R-:W-:-:S02]  /*3b00*/  FSEL R7, R36, R7, P4 ;  /* 0x0000000724077208 */ /* 0x000fc40002000000 */
[----:B------:R-:W-:Y:S01]  /*3b10*/  FSEL R6, R37, R6, P2 ;  /* 0x0000000625067208 */ /* 0x000fe20001000000 */
[----:B------:R-:W-:Y:S01]  /*3b20*/  IMAD.U32 R46, R46, 0x10000, RZ ;  /* 0x000100002e2e7824 */ /* 0x000fe200078e00ff */
[-C--:B------:R-:W-:Y:S02]  /*3b30*/  FSETP.GT.AND P2, PT, R35, R54.reuse, PT ;  /* 0x000000362300720b */ /* 0x080fe40003f44000 */
[----:B------:R-:W-:Y:S01]  /*3b40*/  FSETP.GEU.AND P4, PT, R50, -126, PT ;  /* 0xc2fc00003200780b */ /* 0x000fe20003f8e000 */
[----:B------:R-:W-:Y:S01]  /*3b50*/  FADD R55, R55, R42 ;  /* 0x0000002a37377221 */ /* 0x000fe20000000000 */
[----:B------:R-:W-:Y:S01]  /*3b60*/  @!P1 FMUL R38, R38, 0.5 ;  /* 0x3f00000026269820 */ /* 0x000fe20000400000 */
[----:B------:R-:W-:Y:S01]  /*3b70*/  @!P3 FMUL R57, R57, 0.5 ;  /* 0x3f0000003939b820 */ /* 0x000fe20000400000 */
[----:B------:R-:W-:Y:S01]  /*3b80*/  @!P0 FMUL R39, R39, 0.5 ;  /* 0x3f00000027278820 */ /* 0x000fe20000400000 */
[----:B------:R-:W-:Y:S01]  /*3b90*/  FADD R36, -R7, R36 ;  /* 0x0000002407247221 */ /* 0x000fe20000000100 */
[----:B------:R-:W-:Y:S01]  /*3ba0*/  FSEL R42, R35, R54, P2 ;  /* 0x00000036232a7208 */ /* 0x000fe20001000000 */
[----:B------:R-:W-:Y:S01]  /*3bb0*/  FADD R53, R53, R46 ;  /* 0x0000002e35357221 */ /* 0x000fe20000000000 */
[C---:B------:R-:W-:Y:S01]  /*3bc0*/  FSETP.GT.AND P2, PT, R33.reuse, R56, PT ;  /* 0x000000382100720b */ /* 0x040fe20003f44000 */
[----:B------:R-:W-:Y:S01]  /*3bd0*/  FMUL R36, R36, 1.4426950216293334961 ;  /* 0x3fb8aa3b24247820 */ /* 0x000fe20000400000 */
[----:B------:R-:W0:Y:S01]  /*3be0*/  MUFU.EX2 R38, R38 ;  /* 0x0000002600267308 */ /* 0x000e220000000800 */
[----:B------:R-:W-:-:S02]  /*3bf0*/  FSETP.NAN.AND P5, PT, R33, R33, PT ;  /* 0x000000212100720b */ /* 0x000fc40003fa8000 */
[----:B------:R-:W-:Y:S02]  /*3c00*/  FSEL R42, R35, R42, P6 ;  /* 0x0000002a232a7208 */ /* 0x000fe40003000000 */
[C---:B------:R-:W-:Y:S02]  /*3c10*/  FSEL R40, R33.reuse, R56, P2 ;  /* 0x0000003821287208 */ /* 0x040fe40001000000 */
[----:B------:R-:W-:Y:S01]  /*3c20*/  FSETP.GT.AND P6, PT, R34, R53, PT ;  /* 0x000000352200720b */ /* 0x000fe20003fc4000 */
[----:B------:R-:W1:Y:S01]  /*3c30*/  MUFU.EX2 R57, R57 ;  /* 0x0000003900397308 */ /* 0x000e620000000800 */
[----:B------:R-:W-:Y:S01]  /*3c40*/  FSETP.GEU.AND P2, PT, R36, -126, PT ;  /* 0xc2fc00002400780b */ /* 0x000fe20003f4e000 */
[----:B------:R-:W-:Y:S01]  /*3c50*/  @!P4 FMUL R50, R50, 0.5 ;  /* 0x3f0000003232c820 */ /* 0x000fe20000400000 */
[----:B------:R-:W-:-:S05]  /*3c60*/  FSEL R43, R33, R40, P5 ;  /* 0x00000028212b7208 */ /* 0x000fca0002800000 */
[----:B------:R-:W2:Y:S01]  /*3c70*/  MUFU.EX2 R39, R39 ;  /* 0x0000002700277308 */ /* 0x000ea20000000800 */
[C---:B------:R-:W-:Y:S02]  /*3c80*/  FSETP.NAN.AND P5, PT, R34.reuse, R34, PT ;  /* 0x000000222200720b */ /* 0x040fe40003fa8000 */
[----:B------:R-:W-:-:S04]  /*3c90*/  FSEL R45, R34, R53, P6 ;  /* 0x00000035222d7208 */ /* 0x000fc80003000000 */
[----:B------:R-:W-:Y:S01]  /*3ca0*/  FSEL R45, R34, R45, P5 ;  /* 0x0000002d222d7208 */ /* 0x000fe20002800000 */
[----:B------:R-:W3:Y:S01]  /*3cb0*/  MUFU.EX2 R50, R50 ;  /* 0x0000003200327308 */ /* 0x000ee20000000800 */
[----:B------:R-:W-:Y:S01]  /*3cc0*/  FADD R51, R51, -R7 ;  /* 0x8000000733337221 */ /* 0x000fe20000000000 */
[----:B0-----:R-:W-:Y:S02]  /*3cd0*/  @!P1 FMUL R38, R38, R38 ;  /* 0x0000002626269220 */ /* 0x001fe40000400000 */
[----:B------:R-:W-:Y:S01]  /*3ce0*/  FADD R34, -R45, R34 ;  /* 0x000000222d227221 */ /* 0x000fe20000000100 */
[----:B-1----:R-:W-:Y:S01]  /*3cf0*/  @!P3 FMUL R57, R57, R57 ;  /* 0x000000393939b220 */ /* 0x002fe20000400000 */
[----:B------:R-:W-:Y:S01]  /*3d00*/  @!P2 FMUL R36, R36, 0.5 ;  /* 0x3f0000002424a820 */ /* 0x000fe20000400000 */
[----:B--2---:R-:W-:Y:S01]  /*3d10*/  @!P0 FMUL R39, R39, R39 ;  /* 0x0000002727278220 */ /* 0x004fe20000400000 */
[----:B------:R-:W-:Y:S01]  /*3d20*/  FSETP.NEU.AND P0, PT, R5, -INF , PT ;  /* 0xff8000000500780b */ /* 0x000fe20003f0d000 */
[----:B------:R-:W-:Y:S01]  /*3d30*/  FMUL R51, R51, 1.4426950216293334961 ;  /* 0x3fb8aa3b33337820 */ /* 0x000fe20000400000 */
[----:B------:R-:W-:Y:S01]  /*3d40*/  FMUL R46, R34, 1.4426950216293334961 ;  /* 0x3fb8aa3b222e7820 */ /* 0x000fe20000400000 */
[----:B------:R-:W-:Y:S01]  /*3d50*/  FADD R52, R52, -R6 ;  /* 0x8000000634347221 */ /* 0x000fe20000000000 */
[----:B------:R-:W-:Y:S01]  /*3d60*/  FADD R34, -R42, R35 ;  /* 0x000000232a227221 */ /* 0x000fe20000000100 */
[----:B------:R0:W1:Y:S01]  /*3d70*/  MUFU.EX2 R40, R36 ;  /* 0x0000002400287308 */ /* 0x0000620000000800 */
[----:B------:R-:W-:Y:S01]  /*3d80*/  FADD R37, -R6, R37 ;  /* 0x0000002506257221 */ /* 0x000fe20000000100 */
[----:B------:R-:W-:Y:S01]  /*3d90*/  FSEL R35, R38, 1, P0 ;  /* 0x3f80000026237808 */ /* 0x000fe20000000000 */
[----:B------:R-:W-:Y:S01]  /*3da0*/  FMUL R52, R52, 1.4426950216293334961 ;  /* 0x3fb8aa3b34347820 */ /* 0x000fe20000400000 */
[----:B------:R-:W-:Y:S01]  /*3db0*/  FSETP.GEU.AND P3, PT, R51, -126, PT ;  /* 0xc2fc00003300780b */ /* 0x000fe20003f6e000 */
[----:B------:R-:W-:Y:S01]  /*3dc0*/  FMUL R38, R34, 1.4426950216293334961 ;  /* 0x3fb8aa3b22267820 */ /* 0x000fe20000400000 */
[----:B------:R-:W-:-:S02]  /*3dd0*/  FSETP.GT.AND P6, PT, R32, R55, PT ;  /* 0x000000372000720b */ /* 0x000fc40003fc4000 */
[----:B0-----:R-:W-:Y:S02]  /*3de0*/  FSEL R36, R57, 1, P0 ;  /* 0x3f80000039247808 */ /* 0x001fe40000000000 */
[----:B------:R-:W-:Y:S01]  /*3df0*/  FSETP.NEU.AND P0, PT, R4, -INF , PT ;  /* 0xff8000000400780b */ /* 0x000fe20003f0d000 */
[----:B------:R-:W-:Y:S01]  /*3e00*/  FMUL R37, R37, 1.4426950216293334961 ;  /* 0x3fb8aa3b25257820 */ /* 0x000fe20000400000 */
[----:B---3--:R-:W-:Y:S02]  /*3e10*/  @!P4 FMUL R50, R50, R50 ;  /* 0x000000323232c220 */ /* 0x008fe40000400000 */
[----:B------:R-:W-:Y:S02]  /*3e20*/  FSEL R34, R39, 1, P0 ;  /* 0x3f80000027227808 */ /* 0x000fe40000000000 */
[----:B------:R-:W-:Y:S02]  /*3e30*/  FSEL R39, R32, R55, P6 ;  /* 0x0000003720277208 */ /* 0x000fe40003000000 */
[----:B------:R-:W-:-:S02]  /*3e40*/  FSETP.GEU.AND P4, PT, R52, -126, PT ;  /* 0xc2fc00003400780b */ /* 0x000fc40003f8e000 */
[----:B------:R-:W-:Y:S02]  /*3e50*/  FSETP.GEU.AND P6, PT, R38, -126, PT ;  /* 0xc2fc00002600780b */ /* 0x000fe40003fce000 */
[----:B------:R-:W-:Y:S01]  /*3e60*/  FSETP.GEU.AND P1, PT, R37, -126, PT ;  /* 0xc2fc00002500780b */ /* 0x000fe20003f2e000 */
[----:B------:R-:W-:Y:S01]  /*3e70*/  @!P3 FMUL R51, R51, 0.5 ;  /* 0x3f0000003333b820 */ /* 0x000fe20000400000 */
[----:B------:R-:W-:-:S05]  /*3e80*/  FSETP.NAN.AND P5, PT, R32, R32, PT ;  /* 0x000000202000720b */ /* 0x000fca0003fa8000 */
[----:B------:R-:W0:Y:S02]  /*3e90*/  MUFU.EX2 R51, R51 ;  /* 0x0000003300337308 */ /* 0x000e240000000800 */
[----:B------:R-:W-:Y:S02]  /*3ea0*/  @!P4 FMUL R52, R52, 0.5 ;  /* 0x3f0000003434c820 */ /* 0x000fe40000400000 */
[----:B------:R-:W-:Y:S02]  /*3eb0*/  @!P6 FMUL R38, R38, 0.5 ;  /* 0x3f0000002626e820 */ /* 0x000fe40000400000 */
[----:B------:R-:W-:Y:S01]  /*3ec0*/  @!P1 FMUL R37, R37, 0.5 ;  /* 0x3f00000025259820 */ /* 0x000fe20000400000 */
[----:B------:R-:W-:Y:S01]  /*3ed0*/  FSEL R49, R32, R39, P5 ;  /* 0x0000002720317208 */ /* 0x000fe20002800000 */
[----:B------:R-:W-:Y:S01]  /*3ee0*/  MUFU.EX2 R52, R52 ;  /* 0x0000003400347308 */ /* 0x000fe20000000800 */
[----:B------:R-:W-:-:S07]  /*3ef0*/  FADD R53, R53, -R45 ;  /* 0x8000002d35357221 */ /* 0x000fce0000000000 */
[----:B------:R2:W3:Y:S01]  /*3f00*/  MUFU.EX2 R44, R37 ;  /* 0x00000025002c7308 */ /* 0x0004e20000000800 */
[----:B------:R-:W-:-:S07]  /*3f10*/  FADD R32, -R49, R32 ;  /* 0x0000002031207221 */ /* 0x000fce0000000100 */
[----:B------:R-:W4:Y:S01]  /*3f20*/  MUFU.EX2 R38, R38 ;  /* 0x0000002600267308 */ /* 0x000f220000000800 */
[----:B------:R-:W-:Y:S01]  /*3f30*/  FMUL R53, R53, 1.4426950216293334961 ;  /* 0x3fb8aa3b35357820 */ /* 0x000fe20000400000 */
[----:B------:R-:W-:Y:S01]  /*3f40*/  FADD R54, R54, -R42 ;  /* 0x8000002a36367221 */ /* 0x000fe20000000000 */
[----:B------:R-:W-:Y:S01]  /*3f50*/  FADD R55, R55, -R49 ;  /* 0x8000003137377221 */ /* 0x000fe20000000000 */
[----:B------:R-:W-:Y:S01]  /*3f60*/  FADD R56, R56, -R43 ;  /* 0x8000002b38387221 */ /* 0x000fe20000000000 */
[----:B------:R-:W-:Y:S01]  /*3f70*/  FMUL R39, R32, 1.4426950216293334961 ;  /* 0x3fb8aa3b20277820 */ /* 0x000fe20000400000 */
[----:B------:R-:W-:Y:S01]  /*3f80*/  FADD R32, -R43, R33 ;  /* 0x000000212b207221 */ /* 0x000fe20000000100 */
[----:B--2---:R-:W-:Y:S01]  /*3f90*/  FSEL R37, R50, 1, P0 ;  /* 0x3f80000032257808 */ /* 0x004fe20000000000 */
[----:B-1----:R-:W-:Y:S01]  /*3fa0*/  @!P2 FMUL R40, R40, R40 ;  /* 0x000000282828a220 */ /* 0x002fe20000400000 */
[----:B0-----:R-:W-:Y:S01]  /*3fb0*/  @!P3 FMUL R51, R51, R51 ;  /* 0x000000333333b220 */ /* 0x001fe20000400000 */
[----:B------:R-:W-:Y:S01]  /*3fc0*/  FSETP.GEU.AND P0, PT, R53, -126, PT ;  /* 0xc2fc00003500780b */ /* 0x000fe20003f0e000 */
[----:B------:R-:W-:Y:S01]  /*3fd0*/  FMUL R54, R54, 1.4426950216293334961 ;  /* 0x3fb8aa3b36367820 */ /* 0x000fe20000400000 */
[----:B------:R-:W-:Y:S01]  /*3fe0*/  FSETP.NEU.AND P2, PT, R7, -INF , PT ;  /* 0xff8000000700780b */ /* 0x000fe20003f4d000 */
[----:B------:R-:W-:Y:S01]  /*3ff0*/  FMUL R55, R55, 1.4426950216293334961 ;  /* 0x3fb8aa3b37377820 */ /* 0x000fe20000400000 */
[----:B------:R-:W-:Y:S01]  /*4000*/  FMUL R56, R56, 1.4426950216293334961 ;  /* 0x3fb8aa3b38387820 */ /* 0x000fe20000400000 */
[----:B------:R-:W-:Y:S01]  /*4010*/  FMUL R47, R32, 1.4426950216293334961 ;  /* 0x3fb8aa3b202f7820 */ /* 0x000fe20000400000 */
[----:B---3--:R-:W-:Y:S01]  /*4020*/  @!P1 FMUL R44, R44, R44 ;  /* 0x0000002c2c2c9220 */ /* 0x008fe20000400000 */
[----:B------:R-:W-:Y:S01]  /*4030*/  @!P4 FMUL R52, R52, R52 ;  /* 0x000000343434c220 */ /* 0x000fe20000400000 */
[----:B------:R-:W-:Y:S01]  /*4040*/  FSEL R33, R40, 1, P2 ;  /* 0x3f80000028217808 */ /* 0x000fe20001000000 */
[----:B----4-:R-:W-:Y:S01]  /*4050*/  @!P6 FMUL R38, R38, R38 ;  /* 0x000000262626e220 */ /* 0x010fe20000400000 */
[----:B------:R-:W-:-:S02]  /*4060*/  FSEL R32, R51, 1, P2 ;  /* 0x3f80000033207808 */ /* 0x000fc40001000000 */
[----:B------:R-:W-:Y:S02]  /*4070*/  FSETP.GEU.AND P1, PT, R46, -126, PT ;  /* 0xc2fc00002e00780b */ /* 0x000fe40003f2e000 */
[----:B------:R-:W-:Y:S02]  /*4080*/  FSETP.GEU.AND P5, PT, R54, -126, PT ;  /* 0xc2fc00003600780b */ /* 0x000fe40003fae000 */
[----:B------:R-:W-:Y:S02]  /*4090*/  FSETP.GEU.AND P4, PT, R39, -126, PT ;  /* 0xc2fc00002700780b */ /* 0x000fe40003f8e000 */
[----:B------:R-:W-:Y:S02]  /*40a0*/  FSETP.GEU.AND P2, PT, R55, -126, PT ;  /* 0xc2fc00003700780b */ /* 0x000fe40003f4e000 */
[----:B------:R-:W-:Y:S02]  /*40b0*/  FSETP.GEU.AND P6, PT, R56, -126, PT ;  /* 0xc2fc00003800780b */ /* 0x000fe40003fce000 */
[----:B------:R-:W-:Y:S01]  /*40c0*/  FSETP.GEU.AND P3, PT, R47, -126, PT ;  /* 0xc2fc00002f00780b */ /* 0x000fe20003f6e000 */
[----:B------:R-:W-:-:S02]  /*40d0*/  @!P0 FMUL R53, R53, 0.5 ;  /* 0x3f00000035358820 */ /* 0x000fc40000400000 */
[----:B------:R-:W-:Y:S02]  /*40e0*/  @!P1 FMUL R46, R46, 0.5 ;  /* 0x3f0000002e2e9820 */ /* 0x000fe40000400000 */
[----:B------:R-:W-:Y:S02]  /*40f0*/  @!P5 FMUL R54, R54, 0.5 ;  /* 0x3f0000003636d820 */ /* 0x000fe40000400000 */
[----:B------:R-:W-:Y:S01]  /*4100*/  @!P4 FMUL R39, R39, 0.5 ;  /* 0x3f0000002727c820 */ /* 0x000fe20000400000 */
[----:B------:R-:W0:Y:S01]  /*4110*/  MUFU.EX2 R53, R53 ;  /* 0x0000003500357308 */ /* 0x000e220000000800 */
[----:B------:R-:W-:Y:S02]  /*4120*/  @!P2 FMUL R55, R55, 0.5 ;  /* 0x3f0000003737a820 */ /* 0x000fe40000400000 */
[----:B------:R-:W-:Y:S02]  /*4130*/  @!P6 FMUL R56, R56, 0.5 ;  /* 0x3f0000003838e820 */ /* 0x000fe40000400000 */
[----:B------:R-:W-:-:S03]  /*4140*/  @!P3 FMUL R47, R47, 0.5 ;  /* 0x3f0000002f2fb820 */ /* 0x000fc60000400000 */
[----:B------:R-:W-:Y:S08]  /*4150*/  MUFU.EX2 R46, R46 ;  /* 0x0000002e002e7308 */ /* 0x000ff00000000800 */
[----:B------:R-:W1:Y:S08]  /*4160*/  MUFU.EX2 R54, R54 ;  /* 0x0000003600367308 */ /* 0x000e700000000800 */
[----:B------:R-:W-:Y:S08]  /*4170*/  MUFU.EX2 R39, R39 ;  /* 0x0000002700277308 */ /* 0x000ff00000000800 */
[----:B------:R-:W2:Y:S08]  /*4180*/  MUFU.EX2 R40, R47 ;  /* 0x0000002f00287308 */ /* 0x000eb00000000800 */
[----:B------:R-:W3:Y:S08]  /*4190*/  MUFU.EX2 R55, R55 ;  /* 0x0000003700377308 */ /* 0x000ef00000000800 */
[----:B------:R-:W4:Y:S01]  /*41a0*/  MUFU.EX2 R56, R56 ;  /* 0x0000003800387308 */ /* 0x000f220000000800 */
[----:B0-----:R-:W-:Y:S01]  /*41b0*/  @!P0 FMUL R53, R53, R53 ;  /* 0x0000003535358220 */ /* 0x001fe20000400000 */
[----:B------:R-:W-:Y:S01]  /*41c0*/  ISETP.GE.U32.AND P0, PT, R41, 0x1c0, PT ;  /* 0x000001c02900780c */ /* 0x000fe20003f06070 */
[----:B-1----:R-:W-:Y:S01]  /*41d0*/  @!P5 FMUL R54, R54, R54 ;  /* 0x000000363636d220 */ /* 0x002fe20000400000 */
[----:B--2---:R-:W-:Y:S01]  /*41e0*/  @!P3 FMUL R40, R40, R40 ;  /* 0x000000282828b220 */ /* 0x004fe20000400000 */
[----:B------:R-:W-:Y:S01]  /*41f0*/  @!P4 FMUL R39, R39, R39 ;  /* 0x000000272727c220 */ /* 0x000fe20000400000 */
[----:B------:R-:W-:Y:S01]  /*4200*/  @!P1 FMUL R46, R46, R46 ;  /* 0x0000002e2e2e9220 */ /* 0x000fe20000400000 */
[----:B------:R-:W-:Y:S01]  /*4210*/  FSETP.NEU.AND P5, PT, R6, -INF , PT ;  /* 0xff8000000600780b */ /* 0x000fe20003fad000 */
[----:B---3--:R-:W-:Y:S01]  /*4220*/  @!P2 FMUL R55, R55, R55 ;  /* 0x000000373737a220 */ /* 0x008fe20000400000 */
[----:B------:R-:W-:-:S02]  /*4230*/  FSETP.NEU.AND P3, PT, R45, -INF , PT ;  /* 0xff8000002d00780b */ /* 0x000fc40003f6d000 */
[----:B------:R-:W-:Y:S02]  /*4240*/  FSETP.NEU.AND P4, PT, R42, -INF , PT ;  /* 0xff8000002a00780b */ /* 0x000fe40003f8d000 */
[----:B------:R-:W-:Y:S02]  /*4250*/  FSETP.NEU.AND P2, PT, R49, -INF , PT ;  /* 0xff8000003100780b */ /* 0x000fe40003f4d000 */
[----:B------:R-:W-:Y:S01]  /*4260*/  FSETP.NEU.AND P1, PT, R43, -INF , PT ;  /* 0xff8000002b00780b */ /* 0x000fe20003f2d000 */
[----:B----4-:R-:W-:Y:S01]  /*4270*/  @!P6 FMUL R56, R56, R56 ;  /* 0x000000383838e220 */ /* 0x010fe20000400000 */
[----:B------:R-:W-:Y:S01]  /*4280*/  FFMA R30, R35, R30, R36 ;  /* 0x0000001e231e7223 */ /* 0x000fe20000000024 */
[----:B------:R-:W-:Y:S01]  /*4290*/  FFMA R31, R34, R31, R37 ;  /* 0x0000001f221f7223 */ /* 0x000fe20000000025 */
[----:B------:R-:W-:Y:S01]  /*42a0*/  FFMA R28, R33, R28, R32 ;  /* 0x0000001c211c7223 */ /* 0x000fe20000000020 */
[----:B------:R-:W-:Y:S02]  /*42b0*/  FSEL R44, R44, 1, P5 ;  /* 0x3f8000002c2c7808 */ /* 0x000fe40002800000 */
[----:B------:R-:W-:-:S02]  /*42c0*/  FSEL R33, R52, 1, P5 ;  /* 0x3f80000034217808 */ /* 0x000fc40002800000 */
[----:B------:R-:W-:Y:S02]  /*42d0*/  FSEL R35, R46, 1, P3 ;  /* 0x3f8000002e237808 */ /* 0x000fe40001800000 */
[----:B------:R-:W-:Y:S02]  /*42e0*/  FSEL R32, R53, 1, P3 ;  /* 0x3f80000035207808 */ /* 0x000fe40001800000 */
[----:B------:R-:W-:Y:S02]  /*42f0*/  FSEL R38, R38, 1, P4 ;  /* 0x3f80000026267808 */ /* 0x000fe40002000000 */
[----:B------:R-:W-:Y:S02]  /*4300*/  FSEL R37, R54, 1, P4 ;  /* 0x3f80000036257808 */ /* 0x000fe40002000000 */
[----:B------:R-:W-:Y:S02]  /*4310*/  FSEL R39, R39, 1, P2 ;  /* 0x3f80000027277808 */ /* 0x000fe40001000000 */
[----:B------:R-:W-:-:S02]  /*4320*/  FSEL R34, R55, 1, P2 ;  /* 0x3f80000037227808 */ /* 0x000fc40001000000 */
[----:B------:R-:W-:Y:S02]  /*4330*/  FSEL R40, R40, 1, P1 ;  /* 0x3f80000028287808 */ /* 0x000fe40000800000 */
[----:B------:R-:W-:Y:S01]  /*4340*/  FSEL R47, R56, 1, P1 ;  /* 0x3f800000382f7808 */ /* 0x000fe20000800000 */
[----:B------:R-:W-:Y:S01]  /*4350*/  FFMA R29, R44, R29, R33 ;  /* 0x0000001d2c1d7223 */ /* 0x000fe20000000021 */
[----:B------:R-:W-:Y:S01]  /*4360*/  FFMA R26, R35, R26, R32 ;  /* 0x0000001a231a7223 */ /* 0x000fe20000000020 */
[----:B------:R-:W-:Y:S01]  /*4370*/  FFMA R27, R38, R27, R37 ;  /* 0x0000001b261b7223 */ /* 0x000fe20000000025 */
[----:B------:R-:W-:Y:S01]  /*4380*/  FFMA R24, R39, R24, R34 ;  /* 0x0000001827187223 */ /* 0x000fe20000000022 */
[----:B------:R-:W-:Y:S01]  /*4390*/  FFMA R25, R40, R25, R47 ;  /* 0x0000001928197223 */ /* 0x000fe2000000002f */
[----:B------:R-:W-:Y:S02]  /*43a0*/  IMAD.MOV.U32 R40, RZ, RZ, R41 ;  /* 0x000000ffff287224 */ /* 0x000fe400078e0029 */
[----:B------:R-:W-:-:S02]  /*43b0*/  IMAD.MOV.U32 R38, RZ, RZ, R5 ;  /* 0x000000ffff267224 */ /* 0x000fc400078e0005 */
[----:B------:R-:W-:Y:S02]  /*43c0*/  IMAD.MOV.U32 R39, RZ, RZ, R4 ;  /* 0x000000ffff277224 */ /* 0x000fe400078e0004 */
[----:B------:R-:W-:Y:S02]  /*43d0*/  IMAD.MOV.U32 R36, RZ, RZ, R7 ;  /* 0x000000ffff247224 */ /* 0x000fe400078e0007 */
[----:B------:R-:W-:Y:S02]  /*43e0*/  IMAD.MOV.U32 R37, RZ, RZ, R6 ;  /* 0x000000ffff257224 */ /* 0x000fe400078e0006 */
[----:B------:R-:W-:Y:S02]  /*43f0*/  IMAD.MOV.U32 R34, RZ, RZ, R45 ;  /* 0x000000ffff227224 */ /* 0x000fe400078e002d */
[----:B------:R-:W-:Y:S02]  /*4400*/  IMAD.MOV.U32 R35, RZ, RZ, R42 ;  /* 0x000000ffff237224 */ /* 0x000fe400078e002a */
[----:B------:R-:W-:-:S02]  /*4410*/  IMAD.MOV.U32 R32, RZ, RZ, R49 ;  /* 0x000000ffff207224 */ /* 0x000fc400078e0031 */
[----:B------:R-:W-:Y:S01]  /*4420*/  IMAD.MOV.U32 R33, RZ, RZ, R43 ;  /* 0x000000ffff217224 */ /* 0x000fe200078e002b */
[----:B------:R-:W-:Y:S01]  /*4430*/  @P0 CALL.REL.NOINC `(.L_x_1) ;  /* 0x0000001000000944 */ /* 0x000fe20003c00000 */
[----:B------:R-:W-:Y:S05]  /*4440*/  BRA `(.L_x_2) ;  /* 0xffffc12000007947 */ /* 0x000fea000383ffff */
.L_x_1:
[C---:B------:R-:W-:Y:S01]  /*4450*/  FSETP.NAN.AND P1, PT, R5.reuse, R5, PT ;  /* 0x000000050500720b */ /* 0x040fe20003f28000 */
[----:B------:R-:W0:Y:S01]  /*4460*/  S2R R39, SR_TID.X ;  /* 0x0000000000277919 */ /* 0x000e220000002100 */
[CC--:B------:R-:W-:Y:S01]  /*4470*/  FSETP.GT.AND P0, PT, R5.reuse, R4.reuse, PT ;  /* 0x000000040500720b */ /* 0x0c0fe20003f04000 */
[----:B------:R-:W-:Y:S01]  /*4480*/  WARPSYNC 0xffffffff ;  /* 0xffffffff00007948 */ /* 0x000fe20003800000 */
[C---:B------:R-:W-:Y:S01]  /*4490*/  FSEL R32, R5.reuse, R4, P1 ;  /* 0x0000000405207208 */ /* 0x040fe20000800000 */
[----:B------:R-:W-:Y:S01]  /*44a0*/  BAR.SYNC.DEFER_BLOCKING 0x0 ;  /* 0x0000000000007b1d */ /* 0x000fe20000010000 */
[----:B------:R-:W-:Y:S02]  /*44b0*/  SHF.L.U32 R34, R14, 0x5, RZ ;  /* 0x000000050e227819 */ /* 0x000fe400000006ff */
[----:B------:R-:W-:-:S04]  /*44c0*/  FSEL R32, R5, R32, P0 ;  /* 0x0000002005207208 */ /* 0x000fc80000000000 */
[C---:B------:R-:W-:Y:S02]  /*44d0*/  FSETP.GT.AND P0, PT, R32.reuse, R7, PT ;  /* 0x000000072000720b */ /* 0x040fe40003f04000 */
[----:B------:R-:W-:-:S11]  /*44e0*/  FSETP.NAN.AND P1, PT, R32, R32, PT ;  /* 0x000000202000720b */ /* 0x000fd60003f28000 */
[----:B------:R-:W-:Y:S02]  /*44f0*/  @!P0 FSEL R32, R32, R7, P1 ;  /* 0x0000000720208208 */ /* 0x000fe40000800000 */
[----:B0-----:R-:W-:Y:S02]  /*4500*/  SHF.R.U32.HI R33, RZ, 0x6, R39 ;  /* 0x00000006ff217819 */ /* 0x001fe40000011627 */
[C---:B------:R-:W-:Y:S02]  /*4510*/  FSETP.GT.AND P0, PT, R32.reuse, R6, PT ;  /* 0x000000062000720b */ /* 0x040fe40003f04000 */
[----:B------:R-:W-:Y:S02]  /*4520*/  FSETP.NAN.AND P1, PT, R32, R32, PT ;  /* 0x000000202000720b */ /* 0x000fe40003f28000 */
[----:B------:R-:W-:-:S05]  /*4530*/  SGXT.U32 R33, R33, 0x3 ;  /* 0x000000032121781a */ /* 0x000fca0000000000 */
[----:B------:R-:W-:-:S04]  /*4540*/  IMAD.SHL.U32 R33, R33, 0x4, RZ ;  /* 0x0000000421217824 */ /* 0x000fc800078e00ff */
[----:B------:R-:W-:Y:S02]  /*4550*/  @!P0 FSEL R32, R32, R6, P1 ;  /* 0x0000000620208208 */ /* 0x000fe40000800000 */
[----:B------:R-:W-:Y:S02]  /*4560*/  LOP3.LUT R33, R34, R33, RZ, 0xfc, !PT ;  /* 0x0000002122217212 */ /* 0x000fe400078efcff */
[C---:B------:R-:W-:Y:S02]  /*4570*/  FSETP.GT.AND P0, PT, R32.reuse, R45, PT ;  /* 0x0000002d2000720b */ /* 0x040fe40003f04000 */
[----:B------:R-:W-:-:S11]  /*4580*/  FSETP.NAN.AND P1, PT, R32, R32, PT ;  /* 0x000000202000720b */ /* 0x000fd60003f28000 */
[----:B------:R-:W-:-:S04]  /*4590*/  @!P0 FSEL R32, R32, R45, P1 ;  /* 0x0000002d20208208 */ /* 0x000fc80000800000 */
[C---:B------:R-:W-:Y:S02]  /*45a0*/  FSETP.GT.AND P0, PT, R32.reuse, R42, PT ;  /* 0x0000002a2000720b */ /* 0x040fe40003f04000 */
[----:B------:R-:W-:-:S11]  /*45b0*/  FSETP.NAN.AND P1, PT, R32, R32, PT ;  /* 0x000000202000720b */ /* 0x000fd60003f28000 */
[----:B------:R-:W-:-:S04]  /*45c0*/  @!P0 FSEL R32, R32, R42, P1 ;  /* 0x0000002a20208208 */ /* 0x000fc80000800000 */
[C---:B------:R-:W-:Y:S02]  /*45d0*/  FSETP.GT.AND P0, PT, R32.reuse, R49, PT ;  /* 0x000000312000720b */ /* 0x040fe40003f04000 */
[----:B------:R-:W-:-:S11]  /*45e0*/  FSETP.NAN.AND P1, PT, R32, R32, PT ;  /* 0x000000202000720b */ /* 0x000fd60003f28000 */
[----:B------:R-:W-:Y:S02]  /*45f0*/  @!P0 FSEL R32, R32, R49, P1 ;  /* 0x0000003120208208 */ /* 0x000fe40000800000 */
[----:B------:R-:W-:Y:S02]  /*4600*/  ISETP.GE.AND P1, PT, R39, 0x200, PT ;  /* 0x000002002700780c */ /* 0x000fe40003f26270 */
[C---:B------:R-:W-:Y:S02]  /*4610*/  FSETP.GT.AND P0, PT, R32.reuse, R43, PT ;  /* 0x0000002b2000720b */ /* 0x040fe40003f04000 */
[----:B------:R-:W-:-:S11]  /*4620*/  FSETP.NAN.AND P2, PT, R32, R32, PT ;  /* 0x000000202000720b */ /* 0x000fd60003f48000 */
[----:B------:R-:W-:-:S05]  /*4630*/  @!P0 FSEL R32, R32, R43, P2 ;  /* 0x0000002b20208208 */ /* 0x000fca0001000000 */
[----:B------:R-:W-:Y:S04]  /*4640*/  STS [R33], R32 ;  /* 0x0000002021007388 */ /* 0x000fe80000000800 */
[----:B------:R-:W-:Y:S06]  /*4650*/  BAR.SYNC.DEFER_BLOCKING 0x0 ;  /* 0x0000000000007b1d */ /* 0x000fec0000010000 */
[----:B------:R-:W0:Y:S04]  /*4660*/  @!P1 LDS R35, [R39.X4] ;  /* 0x0000000027239984 */ /* 0x000e280000004800 */
[----:B0-----:R-:W0:Y:S01]  /*4670*/  SHFL.BFLY PT, R36, R35, 0x4, 0x1f ;  /* 0x0c801f0023247f89 */ /* 0x001e2200000e0000 */
[----:B------:R-:W-:-:S02]  /*4680*/  FSETP.NAN.AND P2, PT, R35, R35, PT ;  /* 0x000000232300720b */ /* 0x000fc40003f48000 */
[----:B0-----:R-:W-:-:S04]  /*4690*/  FSETP.GT.AND P0, PT, R35, R36, PT ;  /* 0x000000242300720b */ /* 0x001fc80003f04000 */
[----:B------:R-:W-:-:S04]  /*46a0*/  FSEL R36, R35, R36, P0 ;  /* 0x0000002423247208 */ /* 0x000fc80000000000 */
[----:B------:R-:W-:-:S04]  /*46b0*/  FSEL R36, R35, R36, P2 ;  /* 0x0000002423247208 */ /* 0x000fc80001000000 */
[C---:B------:R-:W-:Y:S01]  /*46c0*/  FSETP.NAN.AND P2, PT, R36.reuse, R36, PT ;  /* 0x000000242400720b */ /* 0x040fe20003f48000 */
[----:B------:R-:W0:Y:S02]  /*46d0*/  SHFL.BFLY PT, R37, R36, 0x2, 0x1f ;  /* 0x0c401f0024257f89 */ /* 0x000e2400000e0000 */
[----:B0-----:R-:W-:-:S13]  /*46e0*/  FSETP.GT.AND P0, PT, R36, R37, PT ;  /* 0x000000252400720b */ /* 0x001fda0003f04000 */
[----:B------:R-:W-:Y:S02]  /*46f0*/  @!P0 FSEL R36, R36, R37, P2 ;  /* 0x0000002524248208 */ /* 0x000fe40001000000 */
[C---:B------:R-:W-:Y:S02]  /*4700*/  LOP3.LUT P0, RZ, R39.reuse, 0x7, RZ, 0xc0, !PT ;  /* 0x0000000727ff7812 */ /* 0x040fe4000780c0ff */
[C---:B------:R-:W-:Y:S01]  /*4710*/  FSETP.NAN.AND P3, PT, R36.reuse, R36, PT ;  /* 0x000000242400720b */ /* 0x040fe20003f68000 */
[----:B------:R-:W0:Y:S01]  /*4720*/  SHFL.BFLY PT, R37, R36, 0x1, 0x1f ;  /* 0x0c201f0024257f89 */ /* 0x000e2200000e0000 */
[----:B------:R-:W-:Y:S02]  /*4730*/  ISETP.LT.AND P0, PT, R39, 0x200, !P0 ;  /* 0x000002002700780c */ /* 0x000fe40004701270 */
[----:B0-----:R-:W-:-:S13]  /*4740*/  FSETP.GT.AND P2, PT, R36, R37, PT ;  /* 0x000000252400720b */ /* 0x001fda0003f44000 */
[----:B------:R-:W-:-:S05]  /*4750*/  @!P2 SEL R36, R36, R37, P3 ;  /* 0x000000252424a207 */ /* 0x000fca0001800000 */
[----:B------:R-:W-:Y:S04]  /*4760*/  @P0 STS [R39.X4], R36 ;  /* 0x0000002427000388 */ /* 0x000fe80000004800 */
[----:B------:R-:W-:Y:S06]  /*4770*/  BAR.SYNC.DEFER_BLOCKING 0x0 ;  /* 0x0000000000007b1d */ /* 0x000fec0000010000 */
[----:B------:R-:W0:Y:S02]  /*4780*/  LDS R32, [R34] ;  /* 0x0000000022207984 */ /* 0x000e240000000800 */
[--C-:B0-----:R-:W-:Y:S01]  /*4790*/  FADD R4, R4, -R32.reuse ;  /* 0x8000002004047221 */ /* 0x101fe20000000000 */
[--C-:B------:R-:W-:Y:S01]  /*47a0*/  FADD R5, R5, -R32.reuse ;  /* 0x8000002005057221 */ /* 0x100fe20000000000 */
[----:B------:R-:W-:Y:S01]  /*47b0*/  FSETP.NEU.AND P5, PT, R32, -INF , PT ;  /* 0xff8000002000780b */ /* 0x000fe20003fad000 */
[--C-:B------:R-:W-:Y:S01]  /*47c0*/  FADD R7, R7, -R32.reuse ;  /* 0x8000002007077221 */ /* 0x100fe20000000000 */
[----:B------:R-:W-:Y:S01]  /*47d0*/  FMUL R4, R4, 1.4426950216293334961 ;  /* 0x3fb8aa3b04047820 */ /* 0x000fe20000400000 */
[----:B------:R-:W-:Y:S01]  /*47e0*/  FMUL R5, R5, 1.4426950216293334961 ;  /* 0x3fb8aa3b05057820 */ /* 0x000fe20000400000 */
[--C-:B------:R-:W-:Y:S01]  /*47f0*/  FADD R6, R6, -R32.reuse ;  /* 0x8000002006067221 */ /* 0x100fe20000000000 */
[----:B------:R-:W-:Y:S01]  /*4800*/  FMUL R7, R7, 1.4426950216293334961 ;  /* 0x3fb8aa3b07077820 */ /* 0x000fe20000400000 */
[--C-:B------:R-:W-:Y:S01]  /*4810*/  FADD R45, R45, -R32.reuse ;  /* 0x800000202d2d7221 */ /* 0x100fe20000000000 */
[----:B------:R-:W-:Y:S01]  /*4820*/  FSEL R35, R4, RZ, P5 ;  /* 0x000000ff04237208 */ /* 0x000fe20002800000 */
[----:B------:R-:W-:Y:S01]  /*4830*/  FMUL R36, R6, 1.4426950216293334961 ;  /* 0x3fb8aa3b06247820 */ /* 0x000fe20000400000 */
[----:B------:R-:W-:Y:S01]  /*4840*/  FSEL R5, R5, RZ, P5 ;  /* 0x000000ff05057208 */ /* 0x000fe20002800000 */
[--C-:B------:R-:W-:Y:S01]  /*4850*/  FADD R42, R42, -R32.reuse ;  /* 0x800000202a2a7221 */ /* 0x100fe20000000000 */
[----:B------:R-:W-:Y:S01]  /*4860*/  FSETP.GEU.AND P6, PT, R35, -126, PT ;  /* 0xc2fc00002300780b */ /* 0x000fe20003fce000 */
[--C-:B------:R-:W-:Y:S01]  /*4870*/  FADD R4, R49, -R32.reuse ;  /* 0x8000002031047221 */ /* 0x100fe20000000000 */
[----:B------:R-:W-:Y:S01]  /*4880*/  FSETP.GEU.AND P2, PT, R5, -126, PT ;  /* 0xc2fc00000500780b */ /* 0x000fe20003f4e000 */
[----:B------:R-:W-:Y:S01]  /*4890*/  FADD R43, R43, -R32 ;  /* 0x800000202b2b7221 */ /* 0x000fe20000000000 */
[----:B------:R-:W-:Y:S01]  /*48a0*/  FSEL R7, R7, RZ, P5 ;  /* 0x000000ff07077208 */ /* 0x000fe20002800000 */
[----:B------:R-:W-:Y:S01]  /*48b0*/  FMUL R45, R45, 1.4426950216293334961 ;  /* 0x3fb8aa3b2d2d7820 */ /* 0x000fe20000400000 */
[----:B------:R-:W-:Y:S01]  /*48c0*/  FSEL R36, R36, RZ, P5 ;  /* 0x000000ff24247208 */ /* 0x000fe20002800000 */
[----:B------:R-:W-:Y:S01]  /*48d0*/  FMUL R42, R42, 1.4426950216293334961 ;  /* 0x3fb8aa3b2a2a7820 */ /* 0x000fe20000400000 */
[----:B------:R-:W-:Y:S01]  /*48e0*/  FSETP.GEU.AND P3, PT, R7, -126, PT ;  /* 0xc2fc00000700780b */ /* 0x000fe20003f6e000 */
[----:B------:R-:W-:Y:S01]  /*48f0*/  FMUL R4, R4, 1.4426950216293334961 ;  /* 0x3fb8aa3b04047820 */ /* 0x000fe20000400000 */
[----:B------:R-:W-:Y:S01]  /*4900*/  FMUL R43, R43, 1.4426950216293334961 ;  /* 0x3fb8aa3b2b2b7820 */ /* 0x000fe20000400000 */
[----:B------:R-:W-:-:S02]  /*4910*/  FSETP.GEU.AND P4, PT, R36, -126, PT ;  /* 0xc2fc00002400780b */ /* 0x000fc40003f8e000 */
[----:B------:R-:W-:Y:S01]  /*4920*/  @!P6 FMUL R35, R35, 0.5 ;  /* 0x3f0000002323e820 */ /* 0x000fe20000400000 */
[----:B------:R-:W-:Y:S01]  /*4930*/  FSEL R45, R45, RZ, P5 ;  /* 0x000000ff2d2d7208 */ /* 0x000fe20002800000 */
[----:B------:R-:W-:Y:S01]  /*4940*/  @!P2 FMUL R5, R5, 0.5 ;  /* 0x3f0000000505a820 */ /* 0x000fe20000400000 */
[----:B------:R-:W-:Y:S01]  /*4950*/  FSEL R42, R42, RZ, P5 ;  /* 0x000000ff2a2a7208 */ /* 0x000fe20002800000 */
[----:B------:R-:W0:Y:S01]  /*4960*/  MUFU.EX2 R6, R35 ;  /* 0x0000002300067308 */ /* 0x000e220000000800 */
[----:B------:R-:W-:Y:S02]  /*4970*/  FSEL R4, R4, RZ, P5 ;  /* 0x000000ff04047208 */ /* 0x000fe40002800000 */
[----:B------:R-:W-:Y:S01]  /*4980*/  FSEL R43, R43, RZ, P5 ;  /* 0x000000ff2b2b7208 */ /* 0x000fe20002800000 */
[----:B------:R-:W-:Y:S01]  /*4990*/  @!P3 FMUL R7, R7, 0.5 ;  /* 0x3f0000000707b820 */ /* 0x000fe20000400000 */
[----:B------:R-:W-:Y:S01]  /*49a0*/  BAR.SYNC.DEFER_BLOCKING 0x0 ;  /* 0x0000000000007b1d */ /* 0x000fe20000010000 */
[----:B------:R-:W-:Y:S01]  /*49b0*/  FSETP.GEU.AND P5, PT, R45, -126, PT ;  /* 0xc2fc00002d00780b */ /* 0x000fe20003fae000 */
[----:B------:R-:W-:-:S04]  /*49c0*/  @!P4 FMUL R36, R36, 0.5 ;  /* 0x3f0000002424c820 */ /* 0x000fc80000400000 */
[----:B------:R-:W1:Y:S01]  /*49d0*/  MUFU.EX2 R5, R5 ;  /* 0x0000000500057308 */ /* 0x000e620000000800 */
[----:B0-----:R-:W-:Y:S01]  /*49e0*/  @!P6 FMUL R6, R6, R6 ;  /* 0x000000060606e220 */ /* 0x001fe20000400000 */
[----:B------:R-:W-:-:S06]  /*49f0*/  FSETP.GEU.AND P6, PT, R42, -126, PT ;  /* 0xc2fc00002a00780b */ /* 0x000fcc0003fce000 */
[----:B------:R-:W0:Y:S01]  /*4a00*/  MUFU.EX2 R35, R7 ;  /* 0x0000000700237308 */ /* 0x000e220000000800 */
[----:B------:R-:W-:Y:S01]  /*4a10*/  @!P5 FMUL R45, R45, 0.5 ;  /* 0x3f0000002d2dd820 */ /* 0x000fe20000400000 */
[----:B------:R-:W-:Y:S01]  /*4a20*/  FMUL R31, R31, R6 ;  /* 0x000000061f1f7220 */ /* 0x000fe20000400000 */
[----:B-1----:R-:W-:Y:S01]  /*4a30*/  @!P2 FMUL R5, R5, R5 ;  /* 0x000000050505a220 */ /* 0x002fe20000400000 */
[----:B------:R-:W-:-:S04]  /*4a40*/  FSETP.GEU.AND P2, PT, R4, -126, PT ;  /* 0xc2fc00000400780b */ /* 0x000fc80003f4e000 */
[----:B------:R-:W1:Y:S01]  /*4a50*/  MUFU.EX2 R36, R36 ;  /* 0x0000002400247308 */ /* 0x000e620000000800 */
[----:B------:R-:W-:Y:S01]  /*4a60*/  @!P6 FMUL R42, R42, 0.5 ;  /* 0x3f0000002a2ae820 */ /* 0x000fe20000400000 */
[----:B------:R-:W-:Y:S01]  /*4a70*/  FFMA R31, R30, R5, R31 ;  /* 0x000000051e1f7223 */ /* 0x000fe2000000001f */
[----:B0-----:R-:W-:Y:S01]  /*4a80*/  @!P3 FMUL R35, R35, R35 ;  /* 0x000000232323b220 */ /* 0x001fe20000400000 */
[----:B------:R-:W-:-:S04]  /*4a90*/  FSETP.GEU.AND P3, PT, R43, -126, PT ;  /* 0xc2fc00002b00780b */ /* 0x000fc80003f6e000 */
[----:B------:R-:W0:Y:S01]  /*4aa0*/  MUFU.EX2 R45, R45 ;  /* 0x0000002d002d7308 */ /* 0x000e220000000800 */
[----:B------:R-:W-:Y:S01]  /*4ab0*/  FFMA R28, R28, R35, R31 ;  /* 0x000000231c1c7223 */ /* 0x000fe2000000001f */
[----:B------:R-:W-:-:S06]  /*4ac0*/  @!P2 FMUL R4, R4, 0.5 ;  /* 0x3f0000000404a820 */ /* 0x000fcc0000400000 */
[----:B------:R-:W2:Y:S01]  /*4ad0*/  MUFU.EX2 R42, R42 ;  /* 0x0000002a002a7308 */ /* 0x000ea20000000800 */
[----:B-1----:R-:W-:Y:S01]  /*4ae0*/  @!P4 FMUL R36, R36, R36 ;  /* 0x000000242424c220 */ /* 0x002fe20000400000 */
[----:B------:R-:W-:-:S03]  /*4af0*/  @!P3 FMUL R43, R43, 0.5 ;  /* 0x3f0000002b2bb820 */ /* 0x000fc60000400000 */
[----:B------:R-:W-:-:S03]  /*4b00*/  FFMA R29, R29, R36, R28 ;  /* 0x000000241d1d7223 */ /* 0x000fc6000000001c */
[----:B------:R-:W1:Y:S01]  /*4b10*/  MUFU.EX2 R7, R4 ;  /* 0x0000000400077308 */ /* 0x000e620000000800 */
[----:B0-----:R-:W-:-:S04]  /*4b20*/  @!P5 FMUL R45, R45, R45 ;  /* 0x0000002d2d2dd220 */ /* 0x001fc80000400000 */
[----:B------:R-:W-:-:S03]  /*4b30*/  FFMA R26, R26, R45, R29 ;  /* 0x0000002d1a1a7223 */ /* 0x000fc6000000001d */
[----:B------:R-:W0:Y:S01]  /*4b40*/  MUFU.EX2 R6, R43 ;  /* 0x0000002b00067308 */ /* 0x000e220000000800 */
[----:B--2---:R-:W-:-:S04]  /*4b50*/  @!P6 FMUL R42, R42, R42 ;  /* 0x0000002a2a2ae220 */ /* 0x004fc80000400000 */
[----:B------:R-:W-:Y:S01]  /*4b60*/  FFMA R27, R27, R42, R26 ;  /* 0x0000002a1b1b7223 */ /* 0x000fe2000000001a */
[----:B------:R-:W-:Y:S01]  /*4b70*/  IMAD.MOV.U32 R26, RZ, RZ, -0x40 ;  /* 0xffffffc0ff1a7424 */ /* 0x000fe200078e00ff */
[----:B-1----:R-:W-:-:S04]  /*4b80*/  @!P2 FMUL R7, R7, R7 ;  /* 0x000000070707a220 */ /* 0x002fc80000400000 */
[----:B------:R-:W-:Y:S01]  /*4b90*/  FFMA R24, R24, R7, R27 ;  /* 0x0000000718187223 */ /* 0x000fe2000000001b */
[----:B0-----:R-:W-:-:S04]  /*4ba0*/  @!P3 FMUL R6, R6, R6 ;  /* 0x000000060606b220 */ /* 0x001fc80000400000 */
[----:B------:R-:W-:-:S05]  /*4bb0*/  FFMA R24, R25, R6, R24 ;  /* 0x0000000619187223 */ /* 0x000fca0000000018 */
[----:B------:R-:W-:Y:S04]  /*4bc0*/  STS [R33], R24 ;  /* 0x0000001821007388 */ /* 0x000fe80000000800 */
[----:B------:R-:W-:Y:S06]  /*4bd0*/  BAR.SYNC.DEFER_BLOCKING 0x0 ;  /* 0x0000000000007b1d */ /* 0x000fec0000010000 */
[----:B------:R-:W0:Y:S04]  /*4be0*/  @!P1 LDS R25, [R39.X4] ;  /* 0x0000000027199984 */ /* 0x000e280000004800 */
[----:B0-----:R-:W0:Y:S02]  /*4bf0*/  SHFL.BFLY PT, R4, R25, 0x4, 0x1f ;  /* 0x0c801f0019047f89 */ /* 0x001e2400000e0000 */
[----:B0-----:R-:W-:-:S05]  /*4c00*/  FADD R4, R25, R4 ;  /* 0x0000000419047221 */ /* 0x001fca0000000000 */
[----:B------:R-:W0:Y:S02]  /*4c10*/  SHFL.BFLY PT, R5, R4, 0x2, 0x1f ;  /* 0x0c401f0004057f89 */ /* 0x000e2400000e0000 */
[----:B0-----:R-:W-:-:S05]  /*4c20*/  FADD R5, R4, R5 ;  /* 0x0000000504057221 */ /* 0x001fca0000000000 */
[----:B------:R-:W0:Y:S02]  /*4c30*/  SHFL.BFLY PT, R6, R5, 0x1, 0x1f ;  /* 0x0c201f0005067f89 */ /* 0x000e2400000e0000 */
[----:B0-----:R-:W-:-:S05]  /*4c40*/  FADD R6, R5, R6 ;  /* 0x0000000605067221 */ /* 0x001fca0000000000 */
[----:B------:R0:W-:Y:S04]  /*4c50*/  @P0 STS [R39.X4], R6 ;  /* 0x0000000627000388 */ /* 0x0001e80000004800 */
[----:B------:R-:W-:Y:S06]  /*4c60*/  BAR.SYNC.DEFER_BLOCKING 0x0 ;  /* 0x0000000000007b1d */ /* 0x000fec0000010000 */
[----:B------:R0:W1:Y:S02]  /*4c70*/  LDS R24, [R34] ;  /* 0x0000000022187984 */ /* 0x0000640000000800 */
.L_x_5:
[----:B------:R-:W-:-:S05]  /*4c80*/  IADD3 R25, R26, 0x40, RZ ;  /* 0x000000401a197810 */ /* 0x000fca0007ffe0ff */
[--C-:B0-----:R-:W-:Y:S02]  /*4c90*/  IMAD.IADD R4, R14, 0x1, R25.reuse ;  /* 0x000000010e047824 */ /* 0x101fe400078e0219 */
[----:B------:R-:W-:Y:S02]  /*4ca0*/  IMAD.IADD R85, R23, 0x1, R25 ;  /* 0x0000000117557824 */ /* 0x000fe400078e0219 */
[C---:B0-----:R-:W-:Y:S01]  /*4cb0*/  IMAD.IADD R6, R4.reuse, 0x1, -R16 ;  /* 0x0000000104067824 */ /* 0x041fe200078e0a10 */
[----:B------:R-:W-:Y:S01]  /*4cc0*/  IADD3 R52, -R17, R4, RZ ;  /* 0x0000000411347210 */ /* 0x000fe20007ffe1ff */
[C---:B------:R-:W-:Y:S02]  /*4cd0*/  IMAD.IADD R5, R4.reuse, 0x1, -R19 ;  /* 0x0000000104057824 */ /* 0x040fe400078e0a13 */
[C---:B------:R-:W-:Y:S01]  /*4ce0*/  IMAD.IADD R59, R4.reuse, 0x1, -R18 ;  /* 0x00000001043b7824 */ /* 0x040fe200078e0a12 */
[----:B------:R-:W-:Y:S01]  /*4cf0*/  IABS R36, R6 ;  /* 0x0000000600247213 */ /* 0x000fe20000000000 */
[C---:B------:R-:W-:Y:S01]  /*4d00*/  IMAD.IADD R56, R4.reuse, 0x1, -R12 ;  /* 0x0000000104387824 */ /* 0x040fe200078e0a0c */
[----:B------:R-:W-:Y:S01]  /*4d10*/  IABS R33, R5 ;  /* 0x0000000500217213 */ /* 0x000fe20000000000 */
[C---:B------:R-:W-:Y:S01]  /*4d20*/  IMAD.IADD R58, R4.reuse, 0x1, -R10 ;  /* 0x00000001043a7824 */ /* 0x040fe200078e0a0a */
[----:B------:R-:W-:Y:S01]  /*4d30*/  I2FP.F32.S32 R34, R36 ;  /* 0x0000002400227245 */ /* 0x000fe20000201400 */
[C---:B------:R-:W-:Y:S01]  /*4d40*/  IMAD.IADD R57, R4.reuse, 0x1, -R13 ;  /* 0x0000000104397824 */ /* 0x040fe200078e0a0d */
[----:B------:R-:W-:Y:S01]  /*4d50*/  I2FP.F32.S32 R35, R33 ;  /* 0x0000002100237245 */ /* 0x000fe20000201400 */
[----:B------:R-:W-:Y:S01]  /*4d60*/  IMAD.IADD R4, R4, 0x1, -R11 ;  /* 0x0000000104047824 */ /* 0x000fe200078e0a0b */
[----:B------:R-:W-:Y:S01]  /*4d70*/  ISETP.GT.AND P1, PT, R6, RZ, PT ;  /* 0x000000ff0600720c */ /* 0x000fe20003f24270 */
[----:B------:R-:W-:Y:S01]  /*4d80*/  FMUL R34, R34, 0.125 ;  /* 0x3e00000022227820 */ /* 0x000fe20000400000 */
[----:B------:R-:W-:Y:S01]  /*4d90*/  IABS R6, R59 ;  /* 0x0000003b00067213 */ /* 0x000fe20000000000 */
[----:B------:R-:W-:Y:S01]  /*4da0*/  FMUL R35, R35, 0.125 ;  /* 0x3e00000023237820 */ /* 0x000fe20000400000 */
[----:B------:R-:W-:Y:S01]  /*4db0*/  IABS R39, R56 ;  /* 0x0000003800277213 */ /* 0x000fe20000000000 */
[--C-:B------:R-:W-:Y:S01]  /*4dc0*/  IMAD.IADD R86, R22, 0x1, R25.reuse ;  /* 0x0000000116567824 */ /* 0x100fe200078e0219 */
[----:B------:R-:W-:Y:S01]  /*4dd0*/  FSETP.GEU.AND P0, PT, R34, 1.175494350822287508e-38, PT ;  /* 0x008000002200780b */ /* 0x000fe20003f0e000 */
[--C-:B------:R-:W-:Y:S01]  /*4de0*/  IMAD.IADD R87, R21, 0x1, R25.reuse ;  /* 0x0000000115577824 */ /* 0x100fe200078e0219 */
[----:B------:R-:W-:Y:S01]  /*4df0*/  I2FP.F32.S32 R31, R6 ;  /* 0x00000006001f7245 */ /* 0x000fe20000201400 */
[----:B------:R-:W-:Y:S01]  /*4e00*/  IMAD.IADD R89, R20, 0x1, R25 ;  /* 0x0000000114597824 */ /* 0x000fe200078e0219 */
[----:B------:R-:W-:-:S02]  /*4e10*/  IABS R42, R58 ;  /* 0x0000003a002a7213 */ /* 0x000fc40000000000 */
[----:B------:R-:W-:Y:S01]  /*4e20*/  FSETP.GEU.AND P6, PT, R35, 1.175494350822287508e-38, PT ;  /* 0x008000002300780b */ /* 0x000fe20003fce000 */
[----:B------:R-:W-:Y:S01]  /*4e30*/  FMUL R31, R31, 0.125 ;  /* 0x3e0000001f1f7820 */ /* 0x000fe20000400000 */
[----:B------:R-:W-:Y:S02]  /*4e40*/  I2FP.F32.S32 R30, R39 ;  /* 0x00000027001e7245 */ /* 0x000fe40000201400 */
[----:B------:R-:W-:Y:S02]  /*4e50*/  I2FP.F32.S32 R27, R42 ;  /* 0x0000002a001b7245 */ /* 0x000fe40000201400 */
[----:B------:R-:W-:Y:S01]  /*4e60*/  FSETP.GEU.AND P3, PT, R31, 1.175494350822287508e-38, PT ;  /* 0x008000001f00780b */ /* 0x000fe20003f6e000 */
[----:B------:R-:W-:Y:S01]  /*4e70*/  FMUL R30, R30, 0.125 ;  /* 0x3e0000001e1e7820 */ /* 0x000fe20000400000 */
[----:B------:R-:W-:Y:S01]  /*4e80*/  IABS R46, R57 ;  /* 0x00000039002e7213 */ /* 0x000fe20000000000 */
[----:B------:R-:W-:Y:S01]  /*4e90*/  FMUL R27, R27, 0.125 ;  /* 0x3e0000001b1b7820 */ /* 0x000fe20000400000 */
[----:B------:R-:W-:Y:S01]  /*4ea0*/  @!P0 FMUL R34, R34, 8388608 ;  /* 0x4b00000022228820 */ /* 0x000fe20000400000 */
[----:B------:R-:W-:-:S02]  /*4eb0*/  ISETP.GT.AND P2, PT, R5, RZ, PT ;  /* 0x000000ff0500720c */ /* 0x000fc40003f44270 */
[----:B------:R-:W-:Y:S01]  /*4ec0*/  FSETP.GEU.AND P4, PT, R30, 1.175494350822287508e-38, PT ;  /* 0x008000001e00780b */ /* 0x000fe20003f8e000 */
[----:B------:R-:W-:Y:S01]  /*4ed0*/  @!P6 FMUL R35, R35, 8388608 ;  /* 0x4b0000002323e820 */ /* 0x000fe20000400000 */
[----:B------:R-:W-:Y:S02]  /*4ee0*/  I2FP.F32.S32 R7, R46 ;  /* 0x0000002e00077245 */ /* 0x000fe40000201400 */
[----:B------:R-:W-:Y:S02]  /*4ef0*/  FSETP.GEU.AND P5, PT, R27, 1.175494350822287508e-38, PT ;  /* 0x008000001b00780b */ /* 0x000fe40003fae000 */
[----:B------:R-:W-:Y:S01]  /*4f00*/  IADD3 R37, R34, -0x3f2aaaab, RZ ;  /* 0xc0d5555522257810 */ /* 0x000fe20007ffe0ff */
[----:B------:R-:W-:Y:S01]  /*4f10*/  FMUL R7, R7, 0.125 ;  /* 0x3e00000007077820 */ /* 0x000fe20000400000 */
[----:B------:R-:W-:Y:S01]  /*4f20*/  IADD3 R5, R35, -0x3f2aaaab, RZ ;  /* 0xc0d5555523057810 */ /* 0x000fe20007ffe0ff */
[----:B------:R-:W-:Y:S01]  /*4f30*/  @!P3 FMUL R31, R31, 8388608 ;  /* 0x4b0000001f1fb820 */ /* 0x000fe20000400000 */
[----:B------:R-:W-:-:S02]  /*4f40*/  LOP3.LUT R47, R37, 0xff800000, RZ, 0xc0, !PT ;  /* 0xff800000252f7812 */ /* 0x000fc400078ec0ff */
[----:B------:R-:W-:Y:S01]  /*4f50*/  FSEL R44, RZ, -23, P6 ;  /* 0xc1b80000ff2c7808 */ /* 0x000fe20003000000 */
[----:B------:R-:W-:Y:S01]  /*4f60*/  @!P4 FMUL R30, R30, 8388608 ;  /* 0x4b0000001e1ec820 */ /* 0x000fe20000400000 */
[----:B------:R-:W-:Y:S02]  /*4f70*/  LOP3.LUT R38, R5, 0xff800000, RZ, 0xc0, !PT ;  /* 0xff80000005267812 */ /* 0x000fe400078ec0ff */
[----:B------:R-:W-:Y:S01]  /*4f80*/  FSETP.GEU.AND P6, PT, R7, 1.175494350822287508e-38, PT ;  /* 0x008000000700780b */ /* 0x000fe20003fce000 */
[----:B------:R-:W-:Y:S01]  /*4f90*/  @!P5 FMUL R27, R27, 8388608 ;  /* 0x4b0000001b1bd820 */ /* 0x000fe20000400000 */
[----:B------:R-:W-:Y:S01]  /*4fa0*/  FSEL R43, RZ, -23, P0 ;  /* 0xc1b80000ff2b7808 */ /* 0x000fe20000000000 */
[----:B------:R-:W-:Y:S01]  /*4fb0*/  IMAD.IADD R45, R35, 0x1, -R38 ;  /* 0x00000001232d7824 */ /* 0x000fe200078e0a26 */
[----:B------:R-:W-:Y:S01]  /*4fc0*/  I2FP.F32.S32 R40, R47 ;  /* 0x0000002f00287245 */ /* 0x000fe20000201400 */
[----:B------:R-:W-:Y:S01]  /*4fd0*/  IMAD.IADD R47, R34, 0x1, -R47 ;  /* 0x00000001222f7824 */ /* 0x000fe200078e0a2f */
[----:B------:R-:W-:-:S02]  /*4fe0*/  IADD3 R28, R31, -0x3f2aaaab, RZ ;  /* 0xc0d555551f1c7810 */ /* 0x000fc40007ffe0ff */
[----:B------:R-:W-:Y:S01]  /*4ff0*/  I2FP.F32.S32 R5, R38 ;  /* 0x0000002600057245 */ /* 0x000fe20000201400 */
[----:B------:R-:W-:Y:S01]  /*5000*/  FFMA.FTZ R43, R40, 1.1920928955078125e-07, R43 ;  /* 0x34000000282b7823 */ /* 0x000fe2000001002b */
[----:B------:R-:W-:Y:S01]  /*5010*/  IABS R49, R52 ;  /* 0x0000003400317213 */ /* 0x000fe20000000000 */
[----:B------:R-:W-:Y:S01]  /*5020*/  FADD R64, R47, -1 ;  /* 0xbf8000002f407421 */ /* 0x000fe20000000000 */
[----:B------:R-:W-:Y:S01]  /*5030*/  IADD3 R40, R30, -0x3f2aaaab, RZ ;  /* 0xc0d555551e287810 */ /* 0x000fe20007ffe0ff */
[----:B------:R-:W-:Y:S01]  /*5040*/  FFMA.FTZ R44, R5, 1.1920928955078125e-07, R44 ;  /* 0x34000000052c7823 */ /* 0x000fe2000001002c */
[----:B------:R-:W-:Y:S01]  /*5050*/  LOP3.LUT R54, R28, 0xff800000, RZ, 0xc0, !PT ;  /* 0xff8000001c367812 */ /* 0x000fe200078ec0ff */
[----:B------:R-:W-:Y:S01]  /*5060*/  @!P6 FMUL R7, R7, 8388608 ;  /* 0x4b0000000707e820 */ /* 0x000fe20000400000 */
[----:B------:R-:W-:Y:S02]  /*5070*/  IABS R53, R4 ;  /* 0x0000000400357213 */ /* 0x000fe40000000000 */
[----:B------:R-:W-:-:S02]  /*5080*/  I2FP.F32.S32 R29, R49 ;  /* 0x00000031001d7245 */ /* 0x000fc40000201400 */
[----:B------:R-:W-:Y:S02]  /*5090*/  IADD3 R5, R27, -0x3f2aaaab, RZ ;  /* 0xc0d555551b057810 */ /* 0x000fe40007ffe0ff */
[----:B------:R-:W-:Y:S01]  /*50a0*/  LOP3.LUT R67, R40, 0xff800000, RZ, 0xc0, !PT ;  /* 0xff80000028437812 */ /* 0x000fe200078ec0ff */
[----:B------:R-:W-:Y:S01]  /*50b0*/  FMUL R29, R29, 0.125 ;  /* 0x3e0000001d1d7820 */ /* 0x000fe20000400000 */
[----:B------:R-:W-:Y:S02]  /*50c0*/  FSEL R41, RZ, -23, P3 ;  /* 0xc1b80000ff297808 */ /* 0x000fe40001800000 */
[----:B------:R-:W-:Y:S01]  /*50d0*/  I2FP.F32.S32 R28, R54 ;  /* 0x00000036001c7245 */ /* 0x000fe20000201400 */
[----:B------:R-:W-:Y:S01]  /*50e0*/  IMAD.IADD R54, R31, 0x1, -R54 ;  /* 0x000000011f367824 */ /* 0x000fe200078e0a36 */
[----:B------:R-:W-:Y:S02]  /*50f0*/  I2FP.F32.S32 R37, R53 ;  /* 0x0000003500257245 */ /* 0x000fe40000201400 */
[----:B------:R-:W-:Y:S01]  /*5100*/  LOP3.LUT R48, R5, 0xff800000, RZ, 0xc0, !PT ;  /* 0xff80000005307812 */ /* 0x000fe200078ec0ff */
[----:B------:R-:W-:Y:S01]  /*5110*/  FFMA.FTZ R41, R28, 1.1920928955078125e-07, R41 ;  /* 0x340000001c297823 */ /* 0x000fe20000010029 */
[----:B------:R-:W-:Y:S01]  /*5120*/  FSEL R50, RZ, -23, P4 ;  /* 0xc1b80000ff327808 */ /* 0x000fe20002000000 */
[----:B------:R-:W-:Y:S01]  /*5130*/  FMUL R28, R37, 0.125 ;  /* 0x3e000000251c7820 */ /* 0x000fe20000400000 */
[----:B------:R-:W-:Y:S01]  /*5140*/  I2FP.F32.S32 R5, R67 ;  /* 0x0000004300057245 */ /* 0x000fe20000201400 */
[----:B------:R-:W-:Y:S01]  /*5150*/  FADD R54, R54, -1 ;  /* 0xbf80000036367421 */ /* 0x000fe20000000000 */
[----:B------:R-:W-:Y:S01]  /*5160*/  IADD3 R37, R7, -0x3f2aaaab, RZ ;  /* 0xc0d5555507257810 */ /* 0x000fe20007ffe0ff */
[----:B------:R-:W-:Y:S01]  /*5170*/  IMAD.IADD R67, R30, 0x1, -R67 ;  /* 0x000000011e437824 */ /* 0x000fe200078e0a43 */
[----:B------:R-:W-:Y:S01]  /*5180*/  FSETP.GEU.AND P0, PT, R29, 1.175494350822287508e-38, PT ;  /* 0x008000001d00780b */ /* 0x000fe20003f0e000 */
[----:B------:R-:W-:Y:S01]  /*5190*/  FFMA.FTZ R38, R5, 1.1920928955078125e-07, R50 ;  /* 0x3400000005267823 */ /* 0x000fe20000010032 */
[----:B------:R-:W-:Y:S01]  /*51a0*/  IMAD.MOV.U32 R5, RZ, RZ, 0x3e055027 ;  /* 0x3e055027ff057424 */ /* 0x000fe200078e00ff */
[----:B------:R-:W-:Y:S01]  /*51b0*/  FADD R50, R45, -1 ;  /* 0xbf8000002d327421 */ /* 0x000fe20000000000 */
[----:B------:R-:W-:-:S02]  /*51c0*/  LOP3.LUT R66, R37, 0xff800000, RZ, 0xc0, !PT ;  /* 0xff80000025427812 */ /* 0x000fc400078ec0ff */
[----:B------:R-:W-:Y:S01]  /*51d0*/  FSEL R40, RZ, -23, P5 ;  /* 0xc1b80000ff287808 */ /* 0x000fe20002800000 */
[C---:B------:R-:W-:Y:S01]  /*51e0*/  FFMA.FTZ R45, R50.reuse, -R5, 0.14084610342979431152 ;  /* 0x3e1039f6322d7423 */ /* 0x040fe20000010805 */
[----:B------:R-:W-:Y:S01]  /*51f0*/  I2FP.F32.S32 R37, R48 ;  /* 0x0000003000257245 */ /* 0x000fe20000201400 */
[----:B------:R-:W-:Y:S01]  /*5200*/  IMAD.IADD R48, R27, 0x1, -R48 ;  /* 0x000000011b307824 */ /* 0x000fe200078e0a30 */
[----:B------:R-:W-:Y:S01]  /*5210*/  FSEL R51, RZ, -23, P6 ;  /* 0xc1b80000ff337808 */ /* 0x000fe20003000000 */
[----:B------:R-:W-:Y:S01]  /*5220*/  FFMA.FTZ R45, R50, R45, -0.12148627638816833496 ;  /* 0xbdf8cdcc322d7423 */ /* 0x000fe2000001002d */
[----:B------:R-:W-:Y:S01]  /*5230*/  I2FP.F32.S32 R60, R66 ;  /* 0x00000042003c7245 */ /* 0x000fe20000201400 */
[----:B------:R-:W-:Y:S01]  /*5240*/  FFMA.FTZ R40, R37, 1.1920928955078125e-07, R40 ;  /* 0x3400000025287823 */ /* 0x000fe20000010028 */
[----:B------:R-:W-:Y:S01]  /*5250*/  FSETP.GEU.AND P3, PT, R28, 1.175494350822287508e-38, PT ;  /* 0x008000001c00780b */ /* 0x000fe20003f6e000 */
[----:B------:R-:W-:Y:S01]  /*5260*/  @!P0 FMUL R29, R29, 8388608 ;  /* 0x4b0000001d1d8820 */ /* 0x000fe20000400000 */
[----:B------:R-:W-:Y:S01]  /*5270*/  FFMA.FTZ R45, R50, R45, 0.13980610668659210205 ;  /* 0x3e0f2955322d7423 */ /* 0x000fe2000001002d */
[----:B------:R-:W-:Y:S01]  /*5280*/  FFMA.FTZ R37, R60, 1.1920928955078125e-07, R51 ;  /* 0x340000003c257823 */ /* 0x000fe20000010033 */
[----:B------:R-:W-:Y:S01]  /*5290*/  FFMA.FTZ R51, R64, -R5, 0.14084610342979431152 ;  /* 0x3e1039f640337423 */ /* 0x000fe20000010805 */
[----:B------:R-:W-:Y:S01]  /*52a0*/  FSEL R55, RZ, -23, P0 ;  /* 0xc1b80000ff377808 */ /* 0x000fe20000000000 */
[----:B------:R-:W-:Y:S01]  /*52b0*/  FFMA.FTZ R45, R50, R45, -0.16684235632419586182 ;  /* 0xbe2ad8b9322d7423 */ /* 0x000fe2000001002d */
[----:B------:R-:W-:Y:S01]  /*52c0*/  IADD3 R47, R29, -0x3f2aaaab, RZ ;  /* 0xc0d555551d2f7810 */ /* 0x000fe20007ffe0ff */
[----:B------:R-:W-:Y:S01]  /*52d0*/  FFMA.FTZ R61, R64, R51, -0.12148627638816833496 ;  /* 0xbdf8cdcc403d7423 */ /* 0x000fe20000010033 */
[----:B------:R-:W-:Y:S01]  /*52e0*/  FADD R48, R48, -1 ;  /* 0xbf80000030307421 */ /* 0x000fe20000000000 */
[----:B------:R-:W-:Y:S01]  /*52f0*/  FFMA.FTZ R45, R50, R45, 0.20012299716472625732 ;  /* 0x3e4ced0b322d7423 */ /* 0x000fe2000001002d */
[----:B------:R-:W-:Y:S01]  /*5300*/  LOP3.LUT R60, R47, 0xff800000, RZ, 0xc0, !PT ;  /* 0xff8000002f3c7812 */ /* 0x000fe200078ec0ff */
[----:B------:R-:W-:Y:S01]  /*5310*/  FFMA.FTZ R61, R64, R61, 0.13980610668659210205 ;  /* 0x3e0f2955403d7423 */ /* 0x000fe2000001003d */
[----:B------:R-:W-:Y:S01]  /*5320*/  @!P3 FMUL R28, R28, 8388608 ;  /* 0x4b0000001c1cb820 */ /* 0x000fe20000400000 */
[----:B------:R-:W-:Y:S01]  /*5330*/  FFMA.FTZ R47, R54, -R5, 0.14084610342979431152 ;  /* 0x3e1039f6362f7423 */ /* 0x000fe20000010805 */
[----:B------:R-:W-:Y:S01]  /*5340*/  FFMA.FTZ R45, R50, R45, -0.24999669194221496582 ;  /* 0xbe7fff22322d7423 */ /* 0x000fe2000001002d */
[----:B------:R-:W-:Y:S01]  /*5350*/  FFMA.FTZ R61, R64, R61, -0.16684235632419586182 ;  /* 0xbe2ad8b9403d7423 */ /* 0x000fe2000001003d */
[----:B------:R-:W-:Y:S01]  /*5360*/  IMAD.IADD R66, R7, 0x1, -R66 ;  /* 0x0000000107427824 */ /* 0x000fe200078e0a42 */
[----:B------:R-:W-:Y:S01]  /*5370*/  IADD3 R62, R28, -0x3f2aaaab, RZ ;  /* 0xc0d555551c3e7810 */ /* 0x000fe20007ffe0ff */
[----:B------:R-:W-:Y:S01]  /*5380*/  FFMA.FTZ R47, R54, R47, -0.12148627638816833496 ;  /* 0xbdf8cdcc362f7423 */ /* 0x000fe2000001002f */
[----:B------:R-:W-:Y:S01]  /*5390*/  FFMA.FTZ R45, R50, R45, 0.33333182334899902344 ;  /* 0x3eaaaa78322d7423 */ /* 0x000fe2000001002d */
[----:B------:R-:W-:Y:S01]  /*53a0*/  FFMA.FTZ R63, R64, R61, 0.20012299716472625732 ;  /* 0x3e4ced0b403f7423 */ /* 0x000fe2000001003d */
[----:B------:R-:W-:Y:S01]  /*53b0*/  LOP3.LUT R51, R62, 0xff800000, RZ, 0xc0, !PT ;  /* 0xff8000003e337812 */ /* 0x000fe200078ec0ff */
[----:B------:R-:W-:Y:S01]  /*53c0*/  FFMA.FTZ R47, R54, R47, 0.13980610668659210205 ;  /* 0x3e0f2955362f7423 */ /* 0x000fe2000001002f */
[----:B------:R-:W-:Y:S01]  /*53d0*/  I2FP.F32.S32 R62, R60 ;  /* 0x0000003c003e7245 */ /* 0x000fe20000201400 */
[----:B------:R-:W-:Y:S01]  /*53e0*/  FFMA.FTZ R45, R50, R45, -0.5 ;  /* 0xbf000000322d7423 */ /* 0x000fe2000001002d */
[----:B------:R-:W-:Y:S01]  /*53f0*/  FFMA.FTZ R65, R64, R63, -0.24999669194221496582 ;  /* 0xbe7fff2240417423 */ /* 0x000fe2000001003f */
[----:B------:R-:W-:Y:S01]  /*5400*/  FFMA.FTZ R61, R54, R47, -0.16684235632419586182 ;  /* 0xbe2ad8b9363d7423 */ /* 0x000fe2000001002f */
[----:B------:R-:W-:Y:S01]  /*5410*/  FADD R66, R66, -1 ;  /* 0xbf80000042427421 */ /* 0x000fe20000000000 */
[----:B------:R-:W-:Y:S01]  /*5420*/  FFMA.FTZ R47, R62, 1.1920928955078125e-07, R55 ;  /* 0x340000003e2f7823 */ /* 0x000fe20000010037 */
[----:B------:R-:W-:Y:S01]  /*5430*/  FMUL R55, R50, R45 ;  /* 0x0000002d32377220 */ /* 0x000fe20000400000 */
[----:B------:R-:W-:Y:S01]  /*5440*/  FFMA.FTZ R65, R64, R65, 0.33333182334899902344 ;  /* 0x3eaaaa7840417423 */ /* 0x000fe20000010041 */
[----:B------:R-:W-:Y:S01]  /*5450*/  FFMA.FTZ R63, R54, R61, 0.20012299716472625732 ;  /* 0x3e4ced0b363f7423 */ /* 0x000fe2000001003d */
[----:B------:R-:W-:Y:S01]  /*5460*/  IMAD.IADD R60, R29, 0x1, -R60 ;  /* 0x000000011d3c7824 */ /* 0x000fe200078e0a3c */
[----:B------:R-:W-:Y:S01]  /*5470*/  FFMA.FTZ R61, R50, R55, R50 ;  /* 0x00000037323d7223 */ /* 0x000fe20000010032 */
[----:B------:R-:W-:Y:S01]  /*5480*/  FFMA.FTZ R65, R64, R65, -0.5 ;  /* 0xbf00000040417423 */ /* 0x000fe20000010041 */
[----:B------:R-:W-:Y:S01]  /*5490*/  FFMA.FTZ R55, R48, -R5, 0.14084610342979431152 ;  /* 0x3e1039f630377423 */ /* 0x000fe20000010805 */
[----:B------:R-:W-:Y:S01]  /*54a0*/  FADD R50, R67, -1 ;  /* 0xbf80000043327421 */ /* 0x000fe20000000000 */
[----:B------:R-:W-:Y:S01]  /*54b0*/  FFMA.FTZ R63, R54, R63, -0.24999669194221496582 ;  /* 0xbe7fff22363f7423 */ /* 0x000fe2000001003f */
[----:B------:R-:W-:Y:S01]  /*54c0*/  FMUL R65, R64, R65 ;  /* 0x0000004140417220 */ /* 0x000fe20000400000 */
[----:B------:R-:W-:Y:S01]  /*54d0*/  FFMA.FTZ R55, R48, R55, -0.12148627638816833496 ;  /* 0xbdf8cdcc30377423 */ /* 0x000fe20000010037 */
[----:B------:R-:W-:Y:S01]  /*54e0*/  I2FP.F32.S32 R69, R51 ;  /* 0x0000003300457245 */ /* 0x000fe20000201400 */
[----:B------:R-:W-:Y:S01]  /*54f0*/  FFMA.FTZ R63, R54, R63, 0.33333182334899902344 ;  /* 0x3eaaaa78363f7423 */ /* 0x000fe2000001003f */
[----:B------:R-:W-:Y:S01]  /*5500*/  FFMA.FTZ R64, R64, R65, R64 ;  /* 0x0000004140407223 */ /* 0x000fe20000010040 */
[----:B------:R-:W-:Y:S01]  /*5510*/  FFMA.FTZ R65, R50, -R5, 0.14084610342979431152 ;  /* 0x3e1039f632417423 */ /* 0x000fe20000010805 */
[----:B------:R-:W-:Y:S01]  /*5520*/  FFMA.FTZ R55, R48, R55, 0.13980610668659210205 ;  /* 0x3e0f295530377423 */ /* 0x000fe20000010037 */
[----:B------:R-:W-:Y:S01]  /*5530*/  FFMA.FTZ R63, R54, R63, -0.5 ;  /* 0xbf000000363f7423 */ /* 0x000fe2000001003f */
[----:B------:R-:W-:Y:S01]  /*5540*/  ISETP.GE.U32.AND P0, PT, R35, 0x7f800000, PT ;  /* 0x7f8000002300780c */ /* 0x000fe20003f06070 */
[----:B------:R-:W-:Y:S01]  /*5550*/  FFMA.FTZ R65, R50, R65, -0.12148627638816833496 ;  /* 0xbdf8cdcc32417423 */ /* 0x000fe20000010041 */
[----:B------:R-:W-:Y:S01]  /*5560*/  FFMA.FTZ R55, R48, R55, -0.16684235632419586182 ;  /* 0xbe2ad8b930377423 */ /* 0x000fe20000010037 */
[----:B------:R-:W-:Y:S01]  /*5570*/  FMUL R63, R54, R63 ;  /* 0x0000003f363f7220 */ /* 0x000fe20000400000 */
[----:B------:R-:W-:Y:S01]  /*5580*/  IADD3 R51, R28, -R51, RZ ;  /* 0x800000331c337210 */ /* 0x000fe20007ffe0ff */
[----:B------:R-:W-:Y:S01]  /*5590*/  FFMA.FTZ R65, R50, R65, 0.13980610668659210205 ;  /* 0x3e0f295532417423 */ /* 0x000fe20000010041 */
[----:B------:R-:W-:Y:S01]  /*55a0*/  FFMA.FTZ R55, R48, R55, 0.20012299716472625732 ;  /* 0x3e4ced0b30377423 */ /* 0x000fe20000010037 */
[----:B------:R-:W-:Y:S01]  /*55b0*/  FFMA.FTZ R54, R54, R63, R54 ;  /* 0x0000003f36367223 */ /* 0x000fe20000010036 */
[----:B------:R-:W-:Y:S01]  /*55c0*/  FFMA.FTZ R63, R66, -R5, 0.14084610342979431152 ;  /* 0x3e1039f6423f7423 */ /* 0x000fe20000010805 */
[----:B------:R-:W-:Y:S01]  /*55d0*/  FFMA.FTZ R65, R50, R65, -0.16684235632419586182 ;  /* 0xbe2ad8b932417423 */ /* 0x000fe20000010041 */
[----:B------:R-:W-:Y:S01]  /*55e0*/  FFMA.FTZ R55, R48, R55, -0.24999669194221496582 ;  /* 0xbe7fff2230377423 */ /* 0x000fe20000010037 */
[----:B------:R-:W-:Y:S01]  /*55f0*/  FADD R60, R60, -1 ;  /* 0xbf8000003c3c7421 */ /* 0x000fe20000000000 */
[----:B------:R-:W-:Y:S01]  /*5600*/  FFMA.FTZ R63, R66, R63, -0.12148627638816833496 ;  /* 0xbdf8cdcc423f7423 */ /* 0x000fe2000001003f */
[----:B------:R-:W-:Y:S01]  /*5610*/  FFMA.FTZ R67, R50, R65, 0.20012299716472625732 ;  /* 0x3e4ced0b32437423 */ /* 0x000fe20000010041 */
[----:B------:R-:W-:Y:S01]  /*5620*/  FFMA.FTZ R55, R48, R55, 0.33333182334899902344 ;  /* 0x3eaaaa7830377423 */ /* 0x000fe20000010037 */
[----:B------:R-:W-:Y:S01]  /*5630*/  ISETP.GE.U32.AND P4, PT, R34, 0x7f800000, PT ;  /* 0x7f8000002200780c */ /* 0x000fe20003f86070 */
[----:B------:R-:W-:Y:S01]  /*5640*/  FFMA.FTZ R63, R66, R63, 0.13980610668659210205 ;  /* 0x3e0f2955423f7423 */ /* 0x000fe2000001003f */
[----:B------:R-:W-:Y:S01]  /*5650*/  FFMA.FTZ R67, R50, R67, -0.24999669194221496582 ;  /* 0xbe7fff2232437423 */ /* 0x000fe20000010043 */
[----:B------:R-:W-:Y:S01]  /*5660*/  FFMA.FTZ R55, R48, R55, -0.5 ;  /* 0xbf00000030377423 */ /* 0x000fe20000010037 */
[----:B------:R-:W-:Y:S01]  /*5670*/  FSEL R68, RZ, -23, P3 ;  /* 0xc1b80000ff447808 */ /* 0x000fe20001800000 */
[----:B------:R-:W-:Y:S01]  /*5680*/  FFMA.FTZ R65, R66, R63, -0.16684235632419586182 ;  /* 0xbe2ad8b942417423 */ /* 0x000fe2000001003f */
[----:B------:R-:W-:Y:S01]  /*5690*/  FFMA.FTZ R67, R50, R67, 0.33333182334899902344 ;  /* 0x3eaaaa7832437423 */ /* 0x000fe20000010043 */
[----:B------:R-:W-:Y:S01]  /*56a0*/  FMUL R55, R48, R55 ;  /* 0x0000003730377220 */ /* 0x000fe20000400000 */
[----:B------:R-:W-:Y:S01]  /*56b0*/  FFMA.FTZ R63, R60, -R5, 0.14084610342979431152 ;  /* 0x3e1039f63c3f7423 */ /* 0x000fe20000010805 */
[----:B------:R-:W-:Y:S01]  /*56c0*/  ISETP.GE.U32.AND P3, PT, R31, 0x7f800000, PT ;  /* 0x7f8000001f00780c */ /* 0x000fe20003f66070 */
[----:B------:R-:W-:Y:S01]  /*56d0*/  FFMA.FTZ R67, R50, R67, -0.5 ;  /* 0xbf00000032437423 */ /* 0x000fe20000010043 */
[----:B------:R-:W-:Y:S01]  /*56e0*/  FFMA.FTZ R55, R48, R55, R48 ;  /* 0x0000003730377223 */ /* 0x000fe20000010030 */
[----:B------:R-:W-:Y:S01]  /*56f0*/  FADD R48, R51, -1 ;  /* 0xbf80000033307421 */ /* 0x000fe20000000000 */
[----:B------:R-:W-:Y:S01]  /*5700*/  FFMA.FTZ R63, R60, R63, -0.12148627638816833496 ;  /* 0xbdf8cdcc3c3f7423 */ /* 0x000fe2000001003f */
[----:B------:R-:W-:Y:S01]  /*5710*/  FMUL R67, R50, R67 ;  /* 0x0000004332437220 */ /* 0x000fe20000400000 */
[----:B------:R-:W-:Y:S01]  /*5720*/  FFMA.FTZ R44, R44, 0.69314718246459960938, R61 ;  /* 0x3f3172182c2c7823 */ /* 0x000fe2000001003d */
[----:B------:R-:W-:Y:S01]  /*5730*/  FFMA.FTZ R51, R48, -R5, 0.14084610342979431152 ;  /* 0x3e1039f630337423 */ /* 0x000fe20000010805 */
[----:B------:R-:W-:Y:S01]  /*5740*/  FFMA.FTZ R63, R60, R63, 0.13980610668659210205 ;  /* 0x3e0f29553c3f7423 */ /* 0x000fe2000001003f */
[----:B------:R-:W-:Y:S01]  /*5750*/  FFMA.FTZ R67, R50, R67, R50 ;  /* 0x0000004332437223 */ /* 0x000fe20000010032 */
[----:B------:R-:W-:Y:S01]  /*5760*/  @P0 IMAD.MOV.U32 R50, RZ, RZ, 0x7f800000 ;  /* 0x7f800000ff320424 */ /* 0x000fe200078e00ff */
[----:B------:R-:W-:Y:S01]  /*5770*/  FFMA.FTZ R51, R48, R51, -0.12148627638816833496 ;  /* 0xbdf8cdcc30337423 */ /* 0x000fe20000010033 */
[----:B------:R-:W-:Y:S01]  /*5780*/  ISETP.GE.U32.AND P6, PT, R30, 0x7f800000, PT ;  /* 0x7f8000001e00780c */ /* 0x000fe20003fc6070 */
[----:B------:R-:W-:Y:S01]  /*5790*/  @P4 IMAD.MOV.U32 R61, RZ, RZ, 0x7f800000 ;  /* 0x7f800000ff3d4424 */ /* 0x000fe200078e00ff */
[----:B------:R-:W-:Y:S01]  /*57a0*/  @P0 FFMA.FTZ R44, R35, R50, +INF ;  /* 0x7f800000232c0423 */ /* 0x000fe20000010032 */
[----:B------:R-:W-:Y:S01]  /*57b0*/  FFMA.FTZ R51, R48, R51, 0.13980610668659210205 ;  /* 0x3e0f295530337423 */ /* 0x000fe20000010033 */
[----:B------:R-:W-:Y:S01]  /*57c0*/  FFMA.FTZ R63, R60, R63, -0.16684235632419586182 ;  /* 0xbe2ad8b93c3f7423 */ /* 0x000fe2000001003f */
[----:B------:R-:W-:Y:S01]  /*57d0*/  FFMA.FTZ R43, R43, 0.69314718246459960938, R64 ;  /* 0x3f3172182b2b7823 */ /* 0x000fe20000010040 */
[----:B------:R-:W-:Y:S01]  /*57e0*/  @P4 FFMA.FTZ R43, R34, R61, +INF ;  /* 0x7f800000222b4423 */ /* 0x000fe2000001003d */
[----:B------:R-:W-:Y:S01]  /*57f0*/  FMUL.M8 R35, R44, 0.36067375540733337402 ;  /* 0x3eb8aa3b2c237820 */ /* 0x000fe20000700000 */
[----:B------:R-:W-:Y:S01]  /*5800*/  FFMA.FTZ R51, R48, R51, -0.16684235632419586182 ;  /* 0xbe2ad8b930337423 */ /* 0x000fe20000010033 */
[----:B------:R-:W-:Y:S01]  /*5810*/  FFMA.FTZ R65, R66, R65, 0.20012299716472625732 ;  /* 0x3e4ced0b42417423 */ /* 0x000fe20000010041 */
[----:B------:R-:W-:Y:S01]  /*5820*/  FFMA.FTZ R63, R60, R63, 0.20012299716472625732 ;  /* 0x3e4ced0b3c3f7423 */ /* 0x000fe2000001003f */
[----:B------:R-:W-:Y:S01]  /*5830*/  @P3 IMAD.MOV.U32 R44, RZ, RZ, 0x7f800000 ;  /* 0x7f800000ff2c3424 */ /* 0x000fe200078e00ff */
[----:B------:R-:W-:Y:S01]  /*5840*/  FMUL.M8 R50, R43, 0.36067375540733337402 ;  /* 0x3eb8aa3b2b327820 */ /* 0x000fe20000700000 */
[----:B------:R-:W-:Y:S01]  /*5850*/  FFMA.FTZ R41, R41, 0.69314718246459960938, R54 ;  /* 0x3f31721829297823 */ /* 0x000fe20000010036 */
[----:B------:R-:W-:Y:S01]  /*5860*/  ISETP.GE.U32.AND P0, PT, R27, 0x7f800000, PT ;  /* 0x7f8000001b00780c */ /* 0x000fe20003f06070 */
[----:B------:R-:W-:Y:S01]  /*5870*/  FFMA.FTZ R43, R48, R51, 0.20012299716472625732 ;  /* 0x3e4ced0b302b7423 */ /* 0x000fe20000010033 */
[----:B------:R-:W-:Y:S01]  /*5880*/  FFMA.FTZ R65, R66, R65, -0.24999669194221496582 ;  /* 0xbe7fff2242417423 */ /* 0x000fe20000010041 */
[----:B------:R-:W-:Y:S01]  /*5890*/  FFMA.FTZ R63, R60, R63, -0.24999669194221496582 ;  /* 0xbe7fff223c3f7423 */ /* 0x000fe2000001003f */
[----:B------:R-:W-:Y:S01]  /*58a0*/  @P3 FFMA.FTZ R41, R31, R44, +INF ;  /* 0x7f8000001f293423 */ /* 0x000fe2000001002c */
[----:B------:R-:W-:Y:S01]  /*58b0*/  @P6 IMAD.MOV.U32 R61, RZ, RZ, 0x7f800000 ;  /* 0x7f800000ff3d6424 */ /* 0x000fe200078e00ff */
[----:B------:R-:W-:Y:S01]  /*58c0*/  FFMA.FTZ R43, R48, R43, -0.24999669194221496582 ;  /* 0xbe7fff22302b7423 */ /* 0x000fe2000001002b */
[----:B------:R-:W-:Y:S01]  /*58d0*/  FFMA.FTZ R65, R66, R65, 0.33333182334899902344 ;  /* 0x3eaaaa7842417423 */ /* 0x000fe20000010041 */
[----:B------:R-:W-:Y:S01]  /*58e0*/  FFMA.FTZ R63, R60, R63, 0.33333182334899902344 ;  /* 0x3eaaaa783c3f7423 */ /* 0x000fe2000001003f */
[----:B------:R-:W0:Y:S01]  /*58f0*/  F2I.S64.TRUNC R50, R50 ;  /* 0x0000003200327311 */ /* 0x000e22000020d900 */
[----:B------:R-:W-:Y:S01]  /*5900*/  ISETP.GE.U32.AND P5, PT, R7, 0x7f800000, PT ;  /* 0x7f8000000700780c */ /* 0x000fe20003fa6070 */
[----:B------:R-:W-:Y:S01]  /*5910*/  FMUL.M8 R31, R41, 0.36067375540733337402 ;  /* 0x3eb8aa3b291f7820 */ /* 0x000fe20000700000 */
[----:B------:R-:W-:Y:S01]  /*5920*/  ISETP.GE.U32.AND P4, PT, R29, 0x7f800000, PT ;  /* 0x7f8000001d00780c */ /* 0x000fe20003f86070 */
[----:B------:R-:W-:Y:S01]  /*5930*/  FFMA.FTZ R38, R38, 0.69314718246459960938, R67 ;  /* 0x3f31721826267823 */ /* 0x000fe20000010043 */
[----:B------:R-:W-:Y:S01]  /*5940*/  @P6 FFMA.FTZ R38, R30, R61, +INF ;  /* 0x7f8000001e266423 */ /* 0x000fe2000001003d */
[----:B------:R-:W-:Y:S01]  /*5950*/  FFMA.FTZ R43, R48, R43, 0.33333182334899902344 ;  /* 0x3eaaaa78302b7423 */ /* 0x000fe2000001002b */
[----:B------:R-:W-:Y:S01]  /*5960*/  FFMA.FTZ R65, R66, R65, -0.5 ;  /* 0xbf00000042417423 */ /* 0x000fe20000010041 */
[----:B------:R-:W2:Y:S01]  /*5970*/  F2I.S64.TRUNC R34, R35 ;  /* 0x0000002300227311 */ /* 0x000ea2000020d900 */
[----:B------:R-:W-:Y:S01]  /*5980*/  FFMA.FTZ R63, R60, R63, -0.5 ;  /* 0xbf0000003c3f7423 */ /* 0x000fe2000001003f */
[----:B------:R-:W-:Y:S01]  /*5990*/  FMUL.M8 R38, R38, 0.36067375540733337402 ;  /* 0x3eb8aa3b26267820 */ /* 0x000fe20000700000 */
[----:B------:R-:W-:Y:S01]  /*59a0*/  FFMA.FTZ R43, R48, R43, -0.5 ;  /* 0xbf000000302b7423 */ /* 0x000fe2000001002b */
[----:B------:R-:W-:Y:S01]  /*59b0*/  FMUL R65, R66, R65 ;  /* 0x0000004142417220 */ /* 0x000fe20000400000 */
[----:B------:R-:W-:Y:S01]  /*59c0*/  FMUL R63, R60, R63 ;  /* 0x0000003f3c3f7220 */ /* 0x000fe20000400000 */
[----:B------:R-:W-:Y:S01]  /*59d0*/  @P0 IMAD.MOV.U32 R44, RZ, RZ, 0x7f800000 ;  /* 0x7f800000ff2c0424 */ /* 0x000fe200078e00ff */
[----:B------:R-:W-:Y:S01]  /*59e0*/  ISETP.GE.U32.AND P3, PT, R28, 0x7f800000, PT ;  /* 0x7f8000001c00780c */ /* 0x000fe20003f66070 */
[----:B------:R-:W3:Y:S01]  /*59f0*/  F2I.S64.TRUNC R30, R31 ;  /* 0x0000001f001e7311 */ /* 0x000ee2000020d900 */
[----:B------:R-:W-:Y:S01]  /*5a00*/  FFMA.FTZ R55, R40, 0.69314718246459960938, R55 ;  /* 0x3f31721828377823 */ /* 0x000fe20000010037 */
[----:B------:R-:W-:Y:S01]  /*5a10*/  FMUL R43, R48, R43 ;  /* 0x0000002b302b7220 */ /* 0x000fe20000400000 */
[----:B------:R-:W-:Y:S01]  /*5a20*/  FFMA.FTZ R66, R66, R65, R66 ;  /* 0x0000004142427223 */ /* 0x000fe20000010042 */
[----:B------:R-:W-:Y:S01]  /*5a30*/  FFMA.FTZ R60, R60, R63, R60 ;  /* 0x0000003f3c3c7223 */ /* 0x000fe2000001003c */
[----:B------:R-:W-:Y:S01]  /*5a40*/  @P0 FFMA.FTZ R55, R27, R44, +INF ;  /* 0x7f8000001b370423 */ /* 0x000fe2000001002c */
[----:B------:R-:W-:Y:S01]  /*5a50*/  @P5 IMAD.MOV.U32 R54, RZ, RZ, 0x7f800000 ;  /* 0x7f800000ff365424 */ /* 0x000fe200078e00ff */
[----:B------:R-:W-:Y:S01]  /*5a60*/  FFMA.FTZ R48, R48, R43, R48 ;  /* 0x0000002b30307223 */ /* 0x000fe20000010030 */
[----:B------:R-:W4:Y:S01]  /*5a70*/  F2I.S64.TRUNC R40, R38 ;  /* 0x0000002600287311 */ /* 0x000f22000020d900 */
[----:B------:R-:W-:Y:S01]  /*5a80*/  @P4 IMAD.MOV.U32 R44, RZ, RZ, 0x7f800000 ;  /* 0x7f800000ff2c4424 */ /* 0x000fe200078e00ff */
[----:B------:R-:W-:Y:S01]  /*5a90*/  FFMA.FTZ R37, R37, 0.69314718246459960938, R66 ;  /* 0x3f31721825257823 */ /* 0x000fe20000010042 */
[----:B------:R-:W-:Y:S01]  /*5aa0*/  FFMA.FTZ R47, R47, 0.69314718246459960938, R60 ;  /* 0x3f3172182f2f7823 */ /* 0x000fe2000001003c */
[----:B0-----:R-:W-:Y:S01]  /*5ab0*/  IADD3 R43, P0, R50, 0x8, RZ ;  /* 0x00000008322b7810 */ /* 0x001fe20007f1e0ff */
[----:B------:R-:W-:Y:S01]  /*5ac0*/  FMUL.M8 R55, R55, 0.36067375540733337402 ;  /* 0x3eb8aa3b37377820 */ /* 0x000fe20000700000 */
[----:B------:R-:W-:Y:S01]  /*5ad0*/  @P5 FFMA.FTZ R37, R7, R54, +INF ;  /* 0x7f80000007255423 */ /* 0x000fe20000010036 */
[----:B------:R-:W-:Y:S01]  /*5ae0*/  @P4 FFMA.FTZ R47, R29, R44, +INF ;  /* 0x7f8000001d2f4423 */ /* 0x000fe2000001002c */
[----:B--2---:R-:W-:Y:S01]  /*5af0*/  IADD3 R7, P4, R34, 0x8, RZ ;  /* 0x0000000822077810 */ /* 0x004fe20007f9e0ff */
[----:B------:R-:W-:Y:S01]  /*5b00*/  FFMA.FTZ R45, R69, 1.1920928955078125e-07, R68 ;  /* 0x34000000452d7823 */ /* 0x000fe20000010044 */
[----:B------:R-:W-:Y:S01]  /*5b10*/  @P3 IMAD.MOV.U32 R27, RZ, RZ, 0x7f800000 ;  /* 0x7f800000ff1b3424 */ /* 0x000fe200078e00ff */
[----:B------:R-:W0:Y:S01]  /*5b20*/  F2I.S64.TRUNC R54, R55 ;  /* 0x0000003700367311 */ /* 0x000e22000020d900 */
[----:B------:R-:W-:Y:S01]  /*5b30*/  IMAD.X R50, RZ, RZ, R51, P0 ;  /* 0x000000ffff327224 */ /* 0x000fe200000e0633 */
[----:B------:R-:W-:Y:S01]  /*5b40*/  IADD3.X R34, RZ, R35, RZ, P4, !PT ;  /* 0x00000023ff227210 */ /* 0x000fe200027fe4ff */
[----:B------:R-:W-:Y:S01]  /*5b50*/  IMAD.IADD R61, R15, 0x1, R26 ;  /* 0x000000010f3d7824 */ /* 0x000fe200078e021a */
[----:B---3--:R-:W-:Y:S01]  /*5b60*/  IADD3 R51, P0, R30, 0x8, RZ ;  /* 0x000000081e337810 */ /* 0x008fe20007f1e0ff */
[----:B------:R-:W-:Y:S01]  /*5b70*/  FFMA.FTZ R48, R45, 0.69314718246459960938, R48 ;  /* 0x3f3172182d307823 */ /* 0x000fe20000010030 */
[----:B------:R-:W-:Y:S01]  /*5b80*/  ISETP.GE.AND P4, PT, R33, 0x8, PT ;  /* 0x000000082100780c */ /* 0x000fe20003f86270 */
[----:B------:R-:W-:Y:S01]  /*5b90*/  FMUL.M8 R37, R37, 0.36067375540733337402 ;  /* 0x3eb8aa3b25257820 */ /* 0x000fe20000700000 */
[----:B------:R-:W-:Y:S01]  /*5ba0*/  @P3 FFMA.FTZ R48, R28, R27, +INF ;  /* 0x7f8000001c303423 */ /* 0x000fe2000001001b */
[----:B----4-:R-:W-:Y:S01]  /*5bb0*/  IADD3 R60, P3, R40, 0x8, RZ ;  /* 0x00000008283c7810 */ /* 0x010fe20007f7e0ff */
[----:B------:R-:W-:Y:S01]  /*5bc0*/  IMAD.X R40, RZ, RZ, R31, P0 ;  /* 0x000000ffff287224 */ /* 0x000fe200000e061f */
[----:B------:R-:W-:Y:S01]  /*5bd0*/  IADD3 R26, R61, 0x40, RZ ;  /* 0x000000403d1a7810 */ /* 0x000fe20007ffe0ff */
[----:B------:R-:W2:Y:S01]  /*5be0*/  F2I.S64.TRUNC R44, R37 ;  /* 0x00000025002c7311 */ /* 0x000ea2000020d900 */
[----:B------:R-:W-:Y:S01]  /*5bf0*/  ISETP.LT.U32.AND P0, PT, R7, 0xf, PT ;  /* 0x0000000f0700780c */ /* 0x000fe20003f01070 */
[----:B------:R-:W-:Y:S01]  /*5c00*/  IMAD.X R41, RZ, RZ, R41, P3 ;  /* 0x000000ffff297224 */ /* 0x000fe200018e0629 */
[----:B------:R-:W-:Y:S01]  /*5c10*/  IABS R27, R26 ;  /* 0x0000001a001b7213 */ /* 0x000fe20000000000 */
[----:B------:R-:W-:Y:S01]  /*5c20*/  FMUL.M8 R28, R47, 0.36067375540733337402 ;  /* 0x3eb8aa3b2f1c7820 */ /* 0x000fe20000700000 */
[----:B------:R-:W-:-:S02]  /*5c30*/  ISETP.LT.AND.EX P0, PT, R34, RZ, PT, P0 ;  /* 0x000000ff2200720c */ /* 0x000fc40003f01300 */
[----:B------:R-:W-:Y:S02]  /*5c40*/  ISETP.GE.AND P3, PT, R36, 0x8, PT ;  /* 0x000000082400780c */ /* 0x000fe40003f66270 */
[----:B------:R-:W-:Y:S01]  /*5c50*/  SHF.R.S32.HI R31, RZ, 0x1f, R33 ;  /* 0x0000001fff1f7819 */ /* 0x000fe20000011421 */
[----:B------:R-:W-:Y:S01]  /*5c60*/  F2I.S64.TRUNC R28, R28 ;  /* 0x0000001c001c7311 */ /* 0x000fe2000020d900 */
[----:B------:R-:W-:Y:S01]  /*5c70*/  @P4 SEL R33, R7, 0xf, P0 ;  /* 0x0000000f07214807 */ /* 0x000fe20000000000 */
[----:B------:R-:W-:Y:S01]  /*5c80*/  FMUL.M8 R7, R48, 0.36067375540733337402 ;  /* 0x3eb8aa3b30077820 */ /* 0x000fe20000700000 */
[----:B------:R-:W-:Y:S01]  /*5c90*/  @P4 SEL R31, R34, RZ, P0 ;  /* 0x000000ff221f4207 */ /* 0x000fe20000000000 */
[----:B------:R-:W-:Y:S01]  /*5ca0*/  IMAD.MOV.U32 R34, RZ, RZ, R6 ;  /* 0x000000ffff227224 */ /* 0x000fe200078e0006 */
[----:B------:R-:W-:Y:S02]  /*5cb0*/  I2FP.F32.S32 R30, R27 ;  /* 0x0000001b001e7245 */ /* 0x000fe40000201400 */
[----:B------:R-:W-:-:S02]  /*5cc0*/  ISETP.LT.U32.AND P0, PT, R43, 0xf, PT ;  /* 0x0000000f2b00780c */ /* 0x000fc40003f01070 */
[----:B0-----:R-:W-:Y:S01]  /*5cd0*/  IADD3 R38, P5, R54, 0x8, RZ ;  /* 0x0000000836267810 */ /* 0x001fe20007fbe0ff */
[----:B------:R-:W-:Y:S01]  /*5ce0*/  FMUL R30, R30, 0.125 ;  /* 0x3e0000001e1e7820 */ /* 0x000fe20000400000 */
[----:B------:R-:W-:Y:S02]  /*5cf0*/  ISETP.LT.AND.EX P0, PT, R50, RZ, PT, P0 ;  /* 0x000000ff3200720c */ /* 0x000fe40003f01300 */
[----:B------:R-:W-:Y:S01]  /*5d00*/  SHF.R.S32.HI R35, RZ, 0x1f, R36 ;  /* 0x0000001fff237819 */ /* 0x000fe20000011424 */
[----:B------:R-:W-:Y:S01]  /*5d10*/  IMAD.X R54, RZ, RZ, R55, P5 ;  /* 0x000000ffff367224 */ /* 0x000fe200028e0637 */
[----:B--2---:R-:W-:Y:S02]  /*5d20*/  IADD3 R55, P5, R44, 0x8, RZ ;  /* 0x000000082c377810 */ /* 0x004fe40007fbe0ff */
[----:B------:R-:W-:Y:S02]  /*5d30*/  ISETP.GE.AND P4, PT, R6, 0x8, PT ;  /* 0x000000080600780c */ /* 0x000fe40003f86270 */
[----:B------:R-:W-:Y:S01]  /*5d40*/  @P3 SEL R36, R43, 0xf, P0 ;  /* 0x0000000f2b243807 */ /* 0x000fe20000000000 */
[----:B------:R-:W-:Y:S01]  /*5d50*/  IMAD.X R44, RZ, RZ, R45, P5 ;  /* 0x000000ffff2c7224 */ /* 0x000fe200028e062d */
[----:B------:R-:W-:-:S02]  /*5d60*/  @P3 SEL R35, R50, RZ, P0 ;  /* 0x000000ff32233207 */ /* 0x000fc40000000000 */
[----:B------:R-:W-:Y:S02]  /*5d70*/  SHF.R.S32.HI R37, RZ, 0x1f, R6 ;  /* 0x0000001fff257819 */ /* 0x000fe40000011406 */
[----:B------:R-:W0:Y:S01]  /*5d80*/  F2I.S64.TRUNC R6, R7 ;  /* 0x0000000700067311 */ /* 0x000e22000020d900 */
[----:B------:R-:W-:Y:S02]  /*5d90*/  FSETP.GEU.AND P3, PT, R30, 1.175494350822287508e-38, PT ;  /* 0x008000001e00780b */ /* 0x000fe40003f6e000 */
[----:B------:R-:W-:Y:S02]  /*5da0*/  ISETP.GE.AND P6, PT, R39, 0x8, PT ;  /* 0x000000082700780c */ /* 0x000fe40003fc6270 */
[----:B------:R-:W-:Y:S02]  /*5db0*/  ISETP.LT.U32.AND P5, PT, R51, 0xf, PT ;  /* 0x0000000f3300780c */ /* 0x000fe40003fa1070 */
[----:B------:R-:W-:Y:S02]  /*5dc0*/  ISETP.LT.U32.AND P0, PT, R60, 0xf, PT ;  /* 0x0000000f3c00780c */ /* 0x000fe40003f01070 */
[----:B------:R-:W-:-:S02]  /*5dd0*/  ISETP.LT.AND.EX P5, PT, R40, RZ, PT, P5 ;  /* 0x000000ff2800720c */ /* 0x000fc40003fa1350 */
[C---:B------:R-:W-:Y:S02]  /*5de0*/  ISETP.LT.AND.EX P0, PT, R41.reuse, RZ, PT, P0 ;  /* 0x000000ff2900720c */ /* 0x040fe40003f01300 */
[----:B------:R-:W-:Y:S01]  /*5df0*/  @P4 SEL R37, R40, RZ, P5 ;  /* 0x000000ff28254207 */ /* 0x000fe20002800000 */
[----:B------:R-:W-:Y:S01]  /*5e00*/  @!P3 FMUL R30, R30, 8388608 ;  /* 0x4b0000001e1eb820 */ /* 0x000fe20000400000 */
[----:B------:R-:W-:Y:S02]  /*5e10*/  SHF.R.S32.HI R40, RZ, 0x1f, R39 ;  /* 0x0000001fff287819 */ /* 0x000fe40000011427 */
[----:B------:R-:W-:Y:S02]  /*5e20*/  @P6 SEL R39, R60, 0xf, P0 ;  /* 0x0000000f3c276807 */ /* 0x000fe40000000000 */
[----:B------:R-:W-:Y:S02]  /*5e30*/  @P6 SEL R40, R41, RZ, P0 ;  /* 0x000000ff29286207 */ /* 0x000fe40000000000 */
[----:B0-----:R-:W-:-:S02]  /*5e40*/  IADD3 R60, P6, R6, 0x8, RZ ;  /* 0x00000008063c7810 */ /* 0x001fc40007fde0ff */
[----:B------:R-:W-:Y:S02]  /*5e50*/  IADD3 R6, R30, -0x3f2aaaab, RZ ;  /* 0xc0d555551e067810 */ /* 0x000fe40007ffe0ff */
[----:B------:R-:W-:Y:S02]  /*5e60*/  @P4 SEL R34, R51, 0xf, P5 ;  /* 0x0000000f33224807 */ /* 0x000fe40002800000 */
[----:B------:R-:W-:Y:S01]  /*5e70*/  IADD3 R48, P4, R28, 0x8, RZ ;  /* 0x000000081c307810 */ /* 0x000fe20007f9e0ff */
[----:B------:R-:W-:Y:S01]  /*5e80*/  IMAD.X R28, RZ, RZ, R7, P6 ;  /* 0x000000ffff1c7224 */ /* 0x000fe200030e0607 */
[----:B------:R-:W-:Y:S02]  /*5e90*/  ISETP.GE.AND P5, PT, R42, 0x8, PT ;  /* 0x000000082a00780c */ /* 0x000fe40003fa6270 */
[----:B------:R-:W-:Y:S01]  /*5ea0*/  LOP3.LUT R7, R6, 0xff800000, RZ, 0xc0, !PT ;  /* 0xff80000006077812 */ /* 0x000fe200078ec0ff */
[----:B------:R-:W-:Y:S01]  /*5eb0*/  IMAD.X R51, RZ, RZ, R29, P4 ;  /* 0x000000ffff337224 */ /* 0x000fe200020e061d */
[----:B------:R-:W-:-:S02]  /*5ec0*/  ISETP.LT.U32.AND P0, PT, R38, 0xf, PT ;  /* 0x0000000f2600780c */ /* 0x000fc40003f01070 */
[----:B------:R-:W-:Y:S01]  /*5ed0*/  ISETP.GE.AND P4, PT, R46, 0x8, PT ;  /* 0x000000082e00780c */ /* 0x000fe20003f86270 */
[----:B------:R-:W-:Y:S01]  /*5ee0*/  IMAD.IADD R6, R30, 0x1, -R7 ;  /* 0x000000011e067824 */ /* 0x000fe200078e0a07 */
[----:B------:R-:W-:Y:S02]  /*5ef0*/  ISETP.LT.AND.EX P0, PT, R54, RZ, PT, P0 ;  /* 0x000000ff3600720c */ /* 0x000fe40003f01300 */
[----:B------:R-:W-:Y:S01]  /*5f00*/  SHF.R.S32.HI R43, RZ, 0x1f, R42 ;  /* 0x0000001fff2b7819 */ /* 0x000fe2000001142a */
[----:B------:R-:W-:Y:S01]  /*5f10*/  FADD R6, R6, -1 ;  /* 0xbf80000006067421 */ /* 0x000fe20000000000 */
[----:B------:R-:W-:Y:S02]  /*5f20*/  IADD3 R82, R61, 0x48, RZ ;  /* 0x000000483d527810 */ /* 0x000fe40007ffe0ff */
[----:B------:R-:W-:Y:S01]  /*5f30*/  @P5 SEL R42, R38, 0xf, P0 ;  /* 0x0000000f262a5807 */ /* 0x000fe20000000000 */
[----:B------:R-:W-:Y:S01]  /*5f40*/  FFMA.FTZ R41, R6, -R5, 0.14084610342979431152 ;  /* 0x3e1039f606297423 */ /* 0x000fe20000010805 */
[----:B------:R-:W-:-:S02]  /*5f50*/  @P5 SEL R43, R54, RZ, P0 ;  /* 0x000000ff362b5207 */ /* 0x000fc40000000000 */
[----:B------:R-:W-:Y:S01]  /*5f60*/  ISETP.LT.U32.AND P0, PT, R55, 0xf, PT ;  /* 0x0000000f3700780c */ /* 0x000fe20003f01070 */
[----:B------:R-:W-:Y:S01]  /*5f70*/  FFMA.FTZ R41, R6, R41, -0.12148627638816833496 ;  /* 0xbdf8cdcc06297423 */ /* 0x000fe20000010029 */
[----:B------:R-:W-:Y:S02]  /*5f80*/  IABS R29, R82 ;  /* 0x00000052001d7213 */ /* 0x000fe40000000000 */
[----:B------:R-:W-:Y:S01]  /*5f90*/  ISETP.LT.AND.EX P0, PT, R44, RZ, PT, P0 ;  /* 0x000000ff2c00720c */ /* 0x000fe20003f01300 */
[C---:B------:R-:W-:Y:S01]  /*5fa0*/  FFMA.FTZ R41, R6.reuse, R41, 0.13980610668659210205 ;  /* 0x3e0f295506297423 */ /* 0x040fe20000010029 */
[----:B------:R-:W-:Y:S02]  /*5fb0*/  ISETP.GE.AND P5, PT, R49, 0x8, PT ;  /* 0x000000083100780c */ /* 0x000fe40003fa6270 */
[----:B------:R-:W-:Y:S01]  /*5fc0*/  SHF.R.S32.HI R45, RZ, 0x1f, R46 ;  /* 0x0000001fff2d7819 */ /* 0x000fe2000001142e */
[----:B------:R-:W-:Y:S01]  /*5fd0*/  FFMA.FTZ R41, R6, R41, -0.16684235632419586182 ;  /* 0xbe2ad8b906297423 */ /* 0x000fe20000010029 */
[----:B------:R-:W-:-:S02]  /*5fe0*/  @P4 SEL R46, R55, 0xf, P0 ;  /* 0x0000000f372e4807 */ /* 0x000fc40000000000 */
[----:B------:R-:W-:Y:S01]  /*5ff0*/  @P4 SEL R45, R44, RZ, P0 ;  /* 0x000000ff2c2d4207 */ /* 0x000fe20000000000 */
[----:B------:R-:W-:Y:S01]  /*6000*/  FFMA.FTZ R41, R6, R41, 0.20012299716472625732 ;  /* 0x3e4ced0b06297423 */ /* 0x000fe20000010029 */
[----:B------:R-:W-:Y:S02]  /*6010*/  I2FP.F32.S32 R47, R29 ;  /* 0x0000001d002f7245 */ /* 0x000fe40000201400 */
[----:B------:R-:W-:Y:S01]  /*6020*/  ISETP.LT.U32.AND P0, PT, R48, 0xf, PT ;  /* 0x0000000f3000780c */ /* 0x000fe20003f01070 */
[C---:B------:R-:W-:Y:S01]  /*6030*/  FFMA.FTZ R41, R6.reuse, R41, -0.24999669194221496582 ;  /* 0xbe7fff2206297423 */ /* 0x040fe20000010029 */
[----:B------:R-:W-:Y:S01]  /*6040*/  SHF.R.S32.HI R50, RZ, 0x1f, R49 ;  /* 0x0000001fff327819 */ /* 0x000fe20000011431 */
[----:B------:R-:W-:Y:S01]  /*6050*/  FMUL R47, R47, 0.125 ;  /* 0x3e0000002f2f7820 */ /* 0x000fe20000400000 */
[----:B------:R-:W-:Y:S01]  /*6060*/  ISETP.LT.AND.EX P0, PT, R51, RZ, PT, P0 ;  /* 0x000000ff3300720c */ /* 0x000fe20003f01300 */
[----:B------:R-:W-:Y:S01]  /*6070*/  FFMA.FTZ R41, R6, R41, 0.33333182334899902344 ;  /* 0x3eaaaa7806297423 */ /* 0x000fe20000010029 */
[----:B------:R-:W-:-:S02]  /*6080*/  ISETP.GE.AND P4, PT, R53, 0x8, PT ;  /* 0x000000083500780c */ /* 0x000fc40003f86270 */
[----:B------:R-:W-:Y:S01]  /*6090*/  @P5 SEL R49, R48, 0xf, P0 ;  /* 0x0000000f30315807 */ /* 0x000fe20000000000 */
[C---:B------:R-:W-:Y:S01]  /*60a0*/  FFMA.FTZ R41, R6.reuse, R41, -0.5 ;  /* 0xbf00000006297423 */ /* 0x040fe20000010029 */
[----:B------:R-:W-:Y:S02]  /*60b0*/  @P5 SEL R50, R51, RZ, P0 ;  /* 0x000000ff33325207 */ /* 0x000fe40000000000 */
[----:B------:R-:W-:Y:S01]  /*60c0*/  FSETP.GEU.AND P5, PT, R47, 1.175494350822287508e-38, PT ;  /* 0x008000002f00780b */ /* 0x000fe20003fae000 */
[----:B------:R-:W-:Y:S01]  /*60d0*/  FMUL R51, R6, R41 ;  /* 0x0000002906337220 */ /* 0x000fe20000400000 */
[----:B------:R-:W-:Y:S02]  /*60e0*/  ISETP.LT.U32.AND P0, PT, R60, 0xf, PT ;  /* 0x0000000f3c00780c */ /* 0x000fe40003f01070 */
[----:B------:R-:W-:Y:S02]  /*60f0*/  IADD3 R83, R61, 0x50, RZ ;  /* 0x000000503d537810 */ /* 0x000fe40007ffe0ff */
[----:B------:R-:W-:-:S02]  /*6100*/  ISETP.LT.AND.EX P0, PT, R28, RZ, PT, P0 ;  /* 0x000000ff1c00720c */ /* 0x000fc40003f01300 */
[----:B------:R-:W-:Y:S02]  /*6110*/  SHF.R.S32.HI R54, RZ, 0x1f, R53 ;  /* 0x0000001fff367819 */ /* 0x000fe40000011435 */
[----:B------:R-:W-:Y:S02]  /*6120*/  @P4 SEL R54, R28, RZ, P0 ;  /* 0x000000ff1c364207 */ /* 0x000fe40000000000 */
[----:B------:R-:W-:Y:S01]  /*6130*/  IABS R28, R83 ;  /* 0x00000053001c7213 */ /* 0x000fe20000000000 */
[----:B------:R-:W-:Y:S01]  /*6140*/  @!P5 FMUL R47, R47, 8388608 ;  /* 0x4b0000002f2fd820 */ /* 0x000fe20000400000 */
[----:B------:R-:W-:Y:S02]  /*6150*/  @P4 SEL R53, R60, 0xf, P0 ;  /* 0x0000000f3c354807 */ /* 0x000fe40000000000 */
[----:B------:R-:W-:Y:S01]  /*6160*/  MOV R41, R28 ;  /* 0x0000001c00297202 */ /* 0x000fe20000000f00 */
[----:B------:R-:W-:Y:S01]  /*6170*/  FFMA.FTZ R28, R6, R51, R6 ;  /* 0x00000033061c7223 */ /* 0x000fe20000010006 */
[----:B------:R-:W-:-:S02]  /*6180*/  ISETP.GT.AND P4, PT, R56, RZ, PT ;  /* 0x000000ff3800720c */ /* 0x000fc40003f84270 */
[----:B------:R-:W-:Y:S02]  /*6190*/  IADD3 R6, R47, -0x3f2aaaab, RZ ;  /* 0xc0d555552f067810 */ /* 0x000fe40007ffe0ff */
[----:B------:R-:W-:Y:S02]  /*61a0*/  SEL R56, RZ, 0x10, !P2 ;  /* 0x00000010ff387807 */ /* 0x000fe40005000000 */
[----:B------:R-:W-:Y:S02]  /*61b0*/  ISETP.GT.AND P2, PT, R57, RZ, PT ;  /* 0x000000ff3900720c */ /* 0x000fe40003f44270 */
[----:B------:R-:W-:Y:S02]  /*61c0*/  IADD3 R38, R61, 0x58, RZ ;  /* 0x000000583d267810 */ /* 0x000fe40007ffe0ff */
[----:B------:R-:W-:Y:S02]  /*61d0*/  I2FP.F32.S32 R57, R41 ;  /* 0x0000002900397245 */ /* 0x000fe40000201400 */
[----:B------:R-:W-:-:S02]  /*61e0*/  LOP3.LUT R6, R6, 0xff800000, RZ, 0xc0, !PT ;  /* 0xff80000006067812 */ /* 0x000fc400078ec0ff */
[----:B------:R-:W-:Y:S01]  /*61f0*/  IABS R44, R38 ;  /* 0x00000026002c7213 */ /* 0x000fe20000000000 */
[----:B------:R-:W-:Y:S01]  /*6200*/  FMUL R57, R57, 0.125 ;  /* 0x3e00000039397820 */ /* 0x000fe20000400000 */
[----:B------:R-:W-:Y:S01]  /*6210*/  ISETP.GT.AND P0, PT, R58, RZ, PT ;  /* 0x000000ff3a00720c */ /* 0x000fe20003f04270 */
[----:B------:R-:W-:Y:S01]  /*6220*/  IMAD.IADD R48, R47, 0x1, -R6 ;  /* 0x000000012f307824 */ /* 0x000fe200078e0a06 */
[----:B------:R-:W-:Y:S02]  /*6230*/  I2FP.F32.S32 R58, R44 ;  /* 0x0000002c003a7245 */ /* 0x000fe40000201400 */
[----:B------:R-:W-:Y:S01]  /*6240*/  FSEL R66, RZ, -23, P3 ;  /* 0xc1b80000ff427808 */ /* 0x000fe20001800000 */
[----:B------:R-:W-:Y:S01]  /*6250*/  FADD R68, R48, -1 ;  /* 0xbf80000030447421 */ /* 0x000fe20000000000 */
[----:B------:R-:W-:Y:S01]  /*6260*/  FSETP.GEU.AND P3, PT, R57, 1.175494350822287508e-38, PT ;  /* 0x008000003900780b */ /* 0x000fe20003f6e000 */
[----:B------:R-:W-:Y:S01]  /*6270*/  FMUL R58, R58, 0.125 ;  /* 0x3e0000003a3a7820 */ /* 0x000fe20000400000 */
[----:B------:R-:W-:Y:S01]  /*6280*/  FSEL R65, RZ, -23, P5 ;  /* 0xc1b80000ff417808 */ /* 0x000fe20002800000 */
[----:B------:R-:W-:Y:S01]  /*6290*/  FFMA.FTZ R51, R68, -R5, 0.14084610342979431152 ;  /* 0x3e1039f644337423 */ /* 0x000fe20000010805 */
[----:B------:R-:W-:-:S02]  /*62a0*/  ISETP.GT.AND P6, PT, R59, RZ, PT ;  /* 0x000000ff3b00720c */ /* 0x000fc40003fc4270 */
[----:B------:R-:W-:Y:S01]  /*62b0*/  FSETP.GEU.AND P5, PT, R58, 1.175494350822287508e-38, PT ;  /* 0x008000003a00780b */ /* 0x000fe20003fae000 */
[C---:B------:R-:W-:Y:S01]  /*62c0*/  FFMA.FTZ R59, R68.reuse, R51, -0.12148627638816833496 ;  /* 0xbdf8cdcc443b7423 */ /* 0x040fe20000010033 */
[----:B------:R-:W-:Y:S02]  /*62d0*/  IABS R48, R85 ;  /* 0x0000005500307213 */ /* 0x000fe40000000000 */
[----:B------:R-:W-:Y:S01]  /*62e0*/  SEL R55, RZ, 0x10, !P1 ;  /* 0x00000010ff377807 */ /* 0x000fe20004800000 */
[----:B------:R-:W-:Y:S01]  /*62f0*/  FFMA.FTZ R61, R68, R59, 0.13980610668659210205 ;  /* 0x3e0f2955443d7423 */ /* 0x000fe2000001003b */
[----:B------:R-:W-:Y:S01]  /*6300*/  I2FP.F32.S32 R60, R48 ;  /* 0x00000030003c7245 */ /* 0x000fe20000201400 */
[----:B------:R-:W-:Y:S01]  /*6310*/  @!P3 FMUL R57, R57, 8388608 ;  /* 0x4b0000003939b820 */ /* 0x000fe20000400000 */
[----:B------:R-:W-:Y:S01]  /*6320*/  ISETP.GT.AND P1, PT, R52, RZ, PT ;  /* 0x000000ff3400720c */ /* 0x000fe20003f24270 */
[----:B------:R-:W-:Y:S01]  /*6330*/  FFMA.FTZ R63, R68, R61, -0.16684235632419586182 ;  /* 0xbe2ad8b9443f7423 */ /* 0x000fe2000001003d */
[----:B------:R-:W-:Y:S01]  /*6340*/  IABS R52, R86 ;  /* 0x0000005600347213 */ /* 0x000fe20000000000 */
[----:B------:R-:W-:Y:S01]  /*6350*/  FMUL R59, R60, 0.125 ;  /* 0x3e0000003c3b7820 */ /* 0x000fe20000400000 */
[C---:B------:R-:W-:Y:S01]  /*6360*/  IADD3 R64, R57.reuse, -0x3f2aaaab, RZ ;  /* 0xc0d5555539407810 */ /* 0x040fe20007ffe0ff */
[----:B------:R-:W-:Y:S01]  /*6370*/  @!P5 FMUL R58, R58, 8388608 ;  /* 0x4b0000003a3ad820 */ /* 0x000fe20000400000 */
[----:B------:R-:W-:Y:S01]  /*6380*/  FFMA.FTZ R63, R68, R63, 0.20012299716472625732 ;  /* 0x3e4ced0b443f7423 */ /* 0x000fe2000001003f */
[----:B------:R-:W-:Y:S01]  /*6390*/  IABS R62, R87 ;  /* 0x00000057003e7213 */ /* 0x000fe20000000000 */
[----:B------:R-:W-:Y:S01]  /*63a0*/  IMAD.MOV.U32 R51, RZ, RZ, R52 ;  /* 0x000000ffff337224 */ /* 0x000fe200078e0034 */
[----:B------:R-:W-:Y:S01]  /*63b0*/  LOP3.LUT R64, R64, 0xff800000, RZ, 0xc0, !PT ;  /* 0xff80000040407812 */ /* 0x000fe200078ec0ff */
[----:B------:R-:W-:Y:S01]  /*63c0*/  FFMA.FTZ R63, R68, R63, -0.24999669194221496582 ;  /* 0xbe7fff22443f7423 */ /* 0x000fe2000001003f */
[----:B------:R-:W-:Y:S01]  /*63d0*/  IADD3 R67, R58, -0x3f2aaaab, RZ ;  /* 0xc0d555553a437810 */ /* 0x000fe20007ffe0ff */
[----:B------:R-:W-:Y:S01]  /*63e0*/  IMAD.MOV.U32 R52, RZ, RZ, R62 ;  /* 0x000000ffff347224 */ /* 0x000fe200078e003e */
[----:B------:R-:W-:Y:S01]  /*63f0*/  FSEL R61, RZ, -23, P3 ;  /* 0xc1b80000ff3d7808 */ /* 0x000fe20001800000 */
[----:B------:R-:W-:Y:S01]  /*6400*/  IMAD.IADD R69, R57, 0x1, -R64 ;  /* 0x0000000139457824 */ /* 0x000fe200078e0a40 */
[----:B------:R-:W-:Y:S01]  /*6410*/  FSETP.GEU.AND P3, PT, R59, 1.175494350822287508e-38, PT ;  /* 0x008000003b00780b */ /* 0x000fe20003f6e000 */
[C---:B------:R-:W-:Y:S01]  /*6420*/  FFMA.FTZ R63, R68.reuse, R63, 0.33333182334899902344 ;  /* 0x3eaaaa78443f7423 */ /* 0x040fe2000001003f */
[----:B------:R-:W-:Y:S01]  /*6430*/  LOP3.LUT R67, R67, 0xff800000, RZ, 0xc0, !PT ;  /* 0xff80000043437812 */ /* 0x000fe200078ec0ff */
[----:B------:R-:W-:Y:S01]  /*6440*/  FADD R72, R69, -1 ;  /* 0xbf80000045487421 */ /* 0x000fe20000000000 */
[----:B------:R-:W-:Y:S01]  /*6450*/  I2FP.F32.S32 R62, R51 ;  /* 0x00000033003e7245 */ /* 0x000fe20000201400 */
[----:B------:R-:W-:Y:S01]  /*6460*/  FFMA.FTZ R63, R68, R63, -0.5 ;  /* 0xbf000000443f7423 */ /* 0x000fe2000001003f */
[----:B------:R-:W-:Y:S01]  /*6470*/  I2FP.F32.S32 R73, R52 ;  /* 0x0000003400497245 */ /* 0x000fe20000201400 */
[----:B------:R-:W-:Y:S01]  /*6480*/  IMAD.IADD R70, R58, 0x1, -R67 ;  /* 0x000000013a467824 */ /* 0x000fe200078e0a43 */
[----:B------:R-:W-:Y:S01]  /*6490*/  FFMA.FTZ R69, R72, -R5, 0.14084610342979431152 ;  /* 0x3e1039f648457423 */ /* 0x000fe20000010805 */
[----:B------:R-:W-:Y:S01]  /*64a0*/  FMUL R60, R62, 0.125 ;  /* 0x3e0000003e3c7820 */ /* 0x000fe20000400000 */
[----:B------:R-:W-:Y:S01]  /*64b0*/  FMUL R63, R68, R63 ;  /* 0x0000003f443f7220 */ /* 0x000fe20000400000 */
[----:B------:R-:W-:Y:S01]  /*64c0*/  FADD R74, R70, -1 ;  /* 0xbf800000464a7421 */ /* 0x000fe20000000000 */
[----:B------:R-:W-:Y:S01]  /*64d0*/  FSEL R62, RZ, -23, P5 ;  /* 0xc1b80000ff3e7808 */ /* 0x000fe20002800000 */
[----:B------:R-:W-:Y:S01]  /*64e0*/  FFMA.FTZ R71, R72, R69, -0.12148627638816833496 ;  /* 0xbdf8cdcc48477423 */ /* 0x000fe20000010045 */
[----:B------:R-:W-:Y:S01]  /*64f0*/  FSETP.GEU.AND P5, PT, R60, 1.175494350822287508e-38, PT ;  /* 0x008000003c00780b */ /* 0x000fe20003fae000 */
[----:B------:R-:W-:Y:S01]  /*6500*/  FFMA.FTZ R69, R68, R63, R68 ;  /* 0x0000003f44457223 */ /* 0x000fe20000010044 */
[----:B------:R-:W-:Y:S01]  /*6510*/  @!P3 FMUL R59, R59, 8388608 ;  /* 0x4b0000003b3bb820 */ /* 0x000fe20000400000 */
[----:B------:R-:W-:Y:S01]  /*6520*/  FMUL R63, R73, 0.125 ;  /* 0x3e000000493f7820 */ /* 0x000fe20000400000 */
[----:B------:R-:W-:Y:S01]  /*6530*/  FFMA.FTZ R73, R74, -R5, 0.14084610342979431152 ;  /* 0x3e1039f64a497423 */ /* 0x000fe20000010805 */
[----:B------:R-:W-:Y:S01]  /*6540*/  FFMA.FTZ R71, R72, R71, 0.13980610668659210205 ;  /* 0x3e0f295548477423 */ /* 0x000fe20000010047 */
[----:B------:R-:W-:-:S02]  /*6550*/  FSEL R68, RZ, -23, P3 ;  /* 0xc1b80000ff447808 */ /* 0x000fc40001800000 */
[----:B------:R-:W-:Y:S01]  /*6560*/  IADD3 R70, R59, -0x3f2aaaab, RZ ;  /* 0xc0d555553b467810 */ /* 0x000fe20007ffe0ff */
[----:B------:R-:W-:Y:S01]  /*6570*/  FFMA.FTZ R73, R74, R73, -0.12148627638816833496 ;  /* 0xbdf8cdcc4a497423 */ /* 0x000fe20000010049 */
[----:B------:R-:W-:Y:S01]  /*6580*/  FFMA.FTZ R71, R72, R71, -0.16684235632419586182 ;  /* 0xbe2ad8b948477423 */ /* 0x000fe20000010047 */
[----:B------:R-:W-:Y:S02]  /*6590*/  FSETP.GEU.AND P3, PT, R63, 1.175494350822287508e-38, PT ;  /* 0x008000003f00780b */ /* 0x000fe40003f6e000 */
[----:B------:R-:W-:Y:S01]  /*65a0*/  LOP3.LUT R70, R70, 0xff800000, RZ, 0xc0, !PT ;  /* 0xff80000046467812 */ /* 0x000fe200078ec0ff */
[----:B------:R-:W-:Y:S01]  /*65b0*/  FFMA.FTZ R73, R74, R73, 0.13980610668659210205 ;  /* 0x3e0f29554a497423 */ /* 0x000fe20000010049 */
[----:B------:R-:W-:Y:S01]  /*65c0*/  @!P5 FMUL R60, R60, 8388608 ;  /* 0x4b0000003c3cd820 */ /* 0x000fe20000400000 */
[----:B------:R-:W-:Y:S01]  /*65d0*/  FFMA.FTZ R71, R72, R71, 0.20012299716472625732 ;  /* 0x3e4ced0b48477423 */ /* 0x000fe20000010047 */
[----:B------:R-:W-:Y:S01]  /*65e0*/  I2FP.F32.S32 R7, R7 ;  /* 0x0000000700077245 */ /* 0x000fe20000201400 */
[----:B------:R-:W-:Y:S01]  /*65f0*/  FFMA.FTZ R75, R74, R73, -0.16684235632419586182 ;  /* 0xbe2ad8b94a4b7423 */ /* 0x000fe20000010049 */
[----:B------:R-:W-:Y:S01]  /*6600*/  IMAD.IADD R76, R59, 0x1, -R70 ;  /* 0x000000013b4c7824 */ /* 0x000fe200078e0a46 */
[----:B------:R-:W-:Y:S01]  /*6610*/  FFMA.FTZ R71, R72, R71, -0.24999669194221496582 ;  /* 0xbe7fff2248477423 */ /* 0x000fe20000010047 */
[----:B------:R-:W-:Y:S01]  /*6620*/  IADD3 R77, R60, -0x3f2aaaab, RZ ;  /* 0xc0d555553c4d7810 */ /* 0x000fe20007ffe0ff */
[----:B------:R-:W-:Y:S01]  /*6630*/  FFMA.FTZ R75, R74, R75, 0.20012299716472625732 ;  /* 0x3e4ced0b4a4b7423 */ /* 0x000fe2000001004b */
[----:B------:R-:W-:Y:S01]  /*6640*/  FADD R76, R76, -1 ;  /* 0xbf8000004c4c7421 */ /* 0x000fe20000000000 */
[----:B------:R-:W-:Y:S01]  /*6650*/  FFMA.FTZ R73, R72, R71, 0.33333182334899902344 ;  /* 0x3eaaaa7848497423 */ /* 0x000fe20000010047 */
[----:B------:R-:W-:Y:S01]  /*6660*/  LOP3.LUT R71, R77, 0xff800000, RZ, 0xc0, !PT ;  /* 0xff8000004d477812 */ /* 0x000fe200078ec0ff */
[----:B------:R-:W-:Y:S01]  /*6670*/  FFMA.FTZ R75, R74, R75, -0.24999669194221496582 ;  /* 0xbe7fff224a4b7423 */ /* 0x000fe2000001004b */
[----:B------:R-:W-:Y:S01]  /*6680*/  FFMA.FTZ R77, R76, -R5, 0.14084610342979431152 ;  /* 0x3e1039f64c4d7423 */ /* 0x000fe20000010805 */
[----:B------:R-:W-:Y:S01]  /*6690*/  FFMA.FTZ R73, R72, R73, -0.5 ;  /* 0xbf00000048497423 */ /* 0x000fe20000010049 */
[----:B------:R-:W-:Y:S01]  /*66a0*/  IADD3 R78, R60, -R71, RZ ;  /* 0x800000473c4e7210 */ /* 0x000fe20007ffe0ff */
[----:B------:R-:W-:Y:S01]  /*66b0*/  FFMA.FTZ R75, R74, R75, 0.33333182334899902344 ;  /* 0x3eaaaa784a4b7423 */ /* 0x000fe2000001004b */
[----:B------:R-:W-:Y:S01]  /*66c0*/  FFMA.FTZ R77, R76, R77, -0.12148627638816833496 ;  /* 0xbdf8cdcc4c4d7423 */ /* 0x000fe2000001004d */
[----:B------:R-:W-:Y:S01]  /*66d0*/  FMUL R73, R72, R73 ;  /* 0x0000004948497220 */ /* 0x000fe20000400000 */
[----:B------:R-:W-:Y:S01]  /*66e0*/  @!P3 FMUL R63, R63, 8388608 ;  /* 0x4b0000003f3fb820 */ /* 0x000fe20000400000 */
[----:B------:R-:W-:Y:S01]  /*66f0*/  FFMA.FTZ R75, R74, R75, -0.5 ;  /* 0xbf0000004a4b7423 */ /* 0x000fe2000001004b */
[----:B------:R-:W-:Y:S01]  /*6700*/  FFMA.FTZ R77, R76, R77, 0.13980610668659210205 ;  /* 0x3e0f29554c4d7423 */ /* 0x000fe2000001004d */
[----:B------:R-:W-:Y:S01]  /*6710*/  FFMA.FTZ R72, R72, R73, R72 ;  /* 0x0000004948487223 */ /* 0x000fe20000010048 */
[----:B------:R-:W-:Y:S01]  /*6720*/  FADD R78, R78, -1 ;  /* 0xbf8000004e4e7421 */ /* 0x000fe20000000000 */
[----:B------:R-:W-:Y:S01]  /*6730*/  FMUL R73, R74, R75 ;  /* 0x0000004b4a497220 */ /* 0x000fe20000400000 */
[----:B------:R-:W-:Y:S01]  /*6740*/  FFMA.FTZ R77, R76, R77, -0.16684235632419586182 ;  /* 0xbe2ad8b94c4d7423 */ /* 0x000fe2000001004d */
[----:B------:R-:W-:Y:S01]  /*6750*/  FFMA.FTZ R7, R7, 1.1920928955078125e-07, R66 ;  /* 0x3400000007077823 */ /* 0x000fe20000010042 */
[----:B------:R-:W-:Y:S01]  /*6760*/  FFMA.FTZ R75, R78, -R5, 0.14084610342979431152 ;  /* 0x3e1039f64e4b7423 */ /* 0x000fe20000010805 */
[----:B------:R-:W-:Y:S01]  /*6770*/  FFMA.FTZ R73, R74, R73, R74 ;  /* 0x000000494a497223 */ /* 0x000fe2000001004a */
[----:B------:R-:W-:Y:S01]  /*6780*/  FFMA.FTZ R77, R76, R77, 0.20012299716472625732 ;  /* 0x3e4ced0b4c4d7423 */ /* 0x000fe2000001004d */
[C---:B------:R-:W-:Y:S01]  /*6790*/  IADD3 R74, R63.reuse, -0x3f2aaaab, RZ ;  /* 0xc0d555553f4a7810 */ /* 0x040fe20007ffe0ff */
[----:B------:R-:W-:Y:S01]  /*67a0*/  FFMA.FTZ R75, R78, R75, -0.12148627638816833496 ;  /* 0xbdf8cdcc4e4b7423 */ /* 0x000fe2000001004b */
[----:B------:R-:W-:Y:S01]  /*67b0*/  FSEL R88, RZ, -23, P3 ;  /* 0xc1b80000ff587808 */ /* 0x000fe20001800000 */
[----:B------:R-:W-:Y:S01]  /*67c0*/  FFMA.FTZ R77, R76, R77, -0.24999669194221496582 ;  /* 0xbe7fff224c4d7423 */ /* 0x000fe2000001004d */
[----:B------:R-:W-:Y:S01]  /*67d0*/  LOP3.LUT R74, R74, 0xff800000, RZ, 0xc0, !PT ;  /* 0xff8000004a4a7812 */ /* 0x000fe200078ec0ff */
[----:B------:R-:W-:Y:S01]  /*67e0*/  FFMA.FTZ R75, R78, R75, 0.13980610668659210205 ;  /* 0x3e0f29554e4b7423 */ /* 0x000fe2000001004b */
[----:B------:R-:W-:Y:S01]  /*67f0*/  ISETP.GT.AND P3, PT, R4, RZ, PT ;  /* 0x000000ff0400720c */ /* 0x000fe20003f64270 */
[----:B------:R-:W-:Y:S01]  /*6800*/  FFMA.FTZ R77, R76, R77, 0.33333182334899902344 ;  /* 0x3eaaaa784c4d7423 */ /* 0x000fe2000001004d */
[----:B------:R-:W-:Y:S01]  /*6810*/  I2FP.F32.S32 R6, R6 ;  /* 0x0000000600067245 */ /* 0x000fe20000201400 */
[----:B------:R-:W-:Y:S01]  /*6820*/  IMAD.IADD R80, R63, 0x1, -R74 ;  /* 0x000000013f507824 */ /* 0x000fe200078e0a4a */
[----:B------:R-:W-:Y:S01]  /*6830*/  FFMA.FTZ R79, R78, R75, -0.16684235632419586182 ;  /* 0xbe2ad8b94e4f7423 */ /* 0x000fe2000001004b */
[----:B------:R-:W-:-:S02]  /*6840*/  FFMA.FTZ R77, R76, R77, -0.5 ;  /* 0xbf0000004c4d7423 */ /* 0x000fc4000001004d */
[----:B------:R-:W-:Y:S01]  /*6850*/  FADD R80, R80, -1 ;  /* 0xbf80000050507421 */ /* 0x000fe20000000000 */
[----:B------:R-:W-:Y:S01]  /*6860*/  FFMA.FTZ R79, R78, R79, 0.20012299716472625732 ;  /* 0x3e4ced0b4e4f7423 */ /* 0x000fe2000001004f */
[----:B------:R-:W-:Y:S01]  /*6870*/  FMUL R75, R76, R77 ;  /* 0x0000004d4c4b7220 */ /* 0x000fe20000400000 */
[----:B------:R-:W-:Y:S01]  /*6880*/  FFMA.FTZ R84, R6, 1.1920928955078125e-07, R65 ;  /* 0x3400000006547823 */ /* 0x000fe20000010041 */
[----:B------:R-:W-:Y:S01]  /*6890*/  FFMA.FTZ R77, R80, -R5, 0.14084610342979431152 ;  /* 0x3e1039f6504d7423 */ /* 0x000fe20000010805 */
[----:B------:R-:W-:Y:S01]  /*68a0*/  FFMA.FTZ R79, R78, R79, -0.24999669194221496582 ;  /* 0xbe7fff224e4f7423 */ /* 0x000fe2000001004f */
[----:B------:R-:W-:Y:S01]  /*68b0*/  FFMA.FTZ R75, R76, R75, R76 ;  /* 0x0000004b4c4b7223 */ /* 0x000fe2000001004c */
[----:B------:R-:W-:Y:S01]  /*68c0*/  IABS R76, R89 ;  /* 0x00000059004c7213 */ /* 0x000fe20000000000 */
[----:B------:R-:W-:Y:S01]  /*68d0*/  FFMA.FTZ R77, R80, R77, -0.12148627638816833496 ;  /* 0xbdf8cdcc504d7423 */ /* 0x000fe2000001004d */
[----:B------:R-:W-:-:S03]  /*68e0*/  FFMA.FTZ R79, R78, R79, 0.33333182334899902344 ;  /* 0x3eaaaa784e4f7423 */ /* 0x000fc6000001004f */
[----:B------:R-:W-:Y:S01]  /*68f0*/  FFMA.FTZ R81, R80, R77, 0.13980610668659210205 ;  /* 0x3e0f295550517423 */ /* 0x000fe2000001004d */
[----:B------:R-:W-:-:S03]  /*6900*/  FFMA.FTZ R79, R78, R79, -0.5 ;  /* 0xbf0000004e4f7423 */ /* 0x000fc6000001004f */
[----:B------:R-:W-:Y:S01]  /*6910*/  FFMA.FTZ R81, R80, R81, -0.16684235632419586182 ;  /* 0xbe2ad8b950517423 */ /* 0x000fe20000010051 */
[----:B------:R-:W-:-:S03]  /*6920*/  FMUL R77, R78, R79 ;  /* 0x0000004f4e4d7220 */ /* 0x000fc60000400000 */
[----:B------:R-:W-:Y:S01]  /*6930*/  FFMA.FTZ R81, R80, R81, 0.20012299716472625732 ;  /* 0x3e4ced0b50517423 */ /* 0x000fe20000010051 */
[----:B------:R-:W-:Y:S01]  /*6940*/  FFMA.FTZ R77, R78, R77, R78 ;  /* 0x0000004d4e4d7223 */ /* 0x000fe2000001004e */
[----:B------:R-:W-:Y:S02]  /*6950*/  I2FP.F32.S32 R78, R76 ;  /* 0x0000004c004e7245 */ /* 0x000fe40000201400 */
[----:B------:R-:W-:-:S03]  /*6960*/  FFMA.FTZ R81, R80, R81, -0.24999669194221496582 ;  /* 0xbe7fff2250517423 */ /* 0x000fc60000010051 */
[----:B------:R-:W-:Y:S01]  /*6970*/  FMUL R78, R78, 0.125 ;  /* 0x3e0000004e4e7820 */ /* 0x000fe20000400000 */
[----:B------:R-:W-:-:S04]  /*6980*/  FFMA.FTZ R81, R80, R81, 0.33333182334899902344 ;  /* 0x3eaaaa7850517423 */ /* 0x000fc80000010051 */
[----:B------:R-:W-:-:S04]  /*6990*/  FFMA.FTZ R81, R80, R81, -0.5 ;  /* 0xbf00000050517423 */ /* 0x000fc80000010051 */
[----:B------:R-:W-:Y:S01]  /*69a0*/  FMUL R79, R80, R81 ;  /* 0x00000051504f7220 */ /* 0x000fe20000400000 */
[----:B------:R-:W-:Y:S02]  /*69b0*/  FSEL R81, RZ, -23, P5 ;  /* 0xc1b80000ff517808 */ /* 0x000fe40002800000 */
[----:B------:R-:W-:Y:S01]  /*69c0*/  FSETP.GEU.AND P5, PT, R78, 1.175494350822287508e-38, PT ;  /* 0x008000004e00780b */ /* 0x000fe20003fae000 */
[----:B------:R-:W-:-:S12]  /*69d0*/  FFMA.FTZ R79, R80, R79, R80 ;  /* 0x0000004f504f7223 */ /* 0x000fd80000010050 */
[----:B------:R-:W-:-:S05]  /*69e0*/  @!P5 FMUL R78, R78, 8388608 ;  /* 0x4b0000004e4ed820 */ /* 0x000fca0000400000 */
[----:B------:R-:W-:-:S04]  /*69f0*/  IADD3 R66, R78, -0x3f2aaaab, RZ ;  /* 0xc0d555554e427810 */ /* 0x000fc80007ffe0ff */
[----:B------:R-:W-:Y:S01]  /*6a00*/  LOP3.LUT R91, R66, 0xff800000, RZ, 0xc0, !PT ;  /* 0xff800000425b7812 */ /* 0x000fe200078ec0ff */
[----:B------:R-:W-:Y:S01]  /*6a10*/  FFMA.FTZ R66, R7, 0.69314718246459960938, R28 ;  /* 0x3f31721807427823 */ /* 0x000fe2000001001c */
[----:B------:R-:W-:-:S03]  /*6a20*/  LOP3.LUT R28, R8, R25, RZ, 0xfc, !PT ;  /* 0x00000019081c7212 */ /* 0x000fc600078efcff */
        /* <DEDUP_REMOVED lines=12> */
[----:B------:R-:W-:-:S04]  /*6af0*/  IMAD.MOV.U32 R5, RZ, RZ, 0x2 ;  /* 0x00000002ff057424 */ /* 0x000fc800078e00ff */
[----:B------:R-:W-:-:S06]  /*6b00*/  IMAD.WIDE R4, R28, R5, c[0x0][0x160] ;  /* 0x000058001c047625 */ /* 0x000fcc00078e0205 */
[----:B------:R-:W2:Y:S01]  /*6b10*/  LDG.E.EF.128 R4, [R4.64] ;  /* 0x0000000404047981 */ /* 0x000ea2000c0e1d00 */
[----:B------:R-:W-:Y:S01]  /*6b20*/  FFMA.FTZ R69, R84, 0.69314718246459960938, R69 ;  /* 0x3f31721854457823 */ /* 0x000fe20000010045 */
[----:B------:R-:W-:Y:S01]  /*6b30*/  FSEL R84, RZ, -23, P5 ;  /* 0xc1b80000ff547808 */ /* 0x000fe20002800000 */
[----:B------:R-:W-:Y:S01]  /*6b40*/  WARPSYNC 0xffffffff ;  /* 0xffffffff00007948 */ /* 0x000fe20003800000 */
[----:B------:R-:W-:Y:S01]  /*6b50*/  BAR.SYNC.DEFER_BLOCKING 0x0 ;  /* 0x0000000000007b1d */ /* 0x000fe20000010000 */
[----:B------:R-:W-:Y:S02]  /*6b60*/  ISETP.GE.U32.AND P5, PT, R30, 0x7f800000, PT ;  /* 0x7f8000001e00780c */ /* 0x000fe40003fa6070 */
[----:B------:R-:W-:Y:S02]  /*6b70*/  I2FP.F32.S32 R64, R64 ;  /* 0x0000004000407245 */ /* 0x000fe40000201400 */
[----:B------:R-:W-:Y:S02]  /*6b80*/  I2FP.F32.S32 R67, R67 ;  /* 0x0000004300437245 */ /* 0x000fe40000201400 */
[----:B------:R-:W-:Y:S01]  /*6b90*/  I2FP.F32.S32 R91, R91 ;  /* 0x0000005b005b7245 */ /* 0x000fe20000201400 */
[----:B------:R-:W-:-:S02]  /*6ba0*/  FFMA.FTZ R61, R64, 1.1920928955078125e-07, R61 ;  /* 0x34000000403d7823 */ /* 0x000fc4000001003d */
[----:B------:R-:W-:Y:S01]  /*6bb0*/  FFMA.FTZ R64, R67, 1.1920928955078125e-07, R62 ;  /* 0x3400000043407823 */ /* 0x000fe2000001003e */
[----:B------:R-:W-:Y:S01]  /*6bc0*/  SEL R67, RZ, 0x10, !P6 ;  /* 0x00000010ff437807 */ /* 0x000fe20007000000 */
[----:B------:R-:W-:Y:S01]  /*6bd0*/  FFMA.FTZ R72, R61, 0.69314718246459960938, R72 ;  /* 0x3f3172183d487823 */ /* 0x000fe20000010048 */
[----:B------:R-:W-:Y:S01]  /*6be0*/  I2FP.F32.S32 R61, R74 ;  /* 0x0000004a003d7245 */ /* 0x000fe20000201400 */
[----:B------:R-:W-:Y:S01]  /*6bf0*/  @P5 IMAD.MOV.U32 R65, RZ, RZ, 0x7f800000 ;  /* 0x7f800000ff415424 */ /* 0x000fe200078e00ff */
[----:B------:R-:W-:Y:S01]  /*6c00*/  I2FP.F32.S32 R62, R71 ;  /* 0x00000047003e7245 */ /* 0x000fe20000201400 */
[----:B------:R-:W-:Y:S01]  /*6c10*/  FFMA.FTZ R73, R64, 0.69314718246459960938, R73 ;  /* 0x3f31721840497823 */ /* 0x000fe20000010049 */
[----:B------:R-:W-:Y:S01]  /*6c20*/  SEL R71, RZ, 0x10, !P0 ;  /* 0x00000010ff477807 */ /* 0x000fe20004000000 */
[----:B------:R-:W-:Y:S01]  /*6c30*/  @P5 FFMA.FTZ R66, R30, R65, +INF ;  /* 0x7f8000001e425423 */ /* 0x000fe20000010041 */
[----:B------:R-:W-:Y:S02]  /*6c40*/  ISETP.GE.U32.AND P5, PT, R47, 0x7f800000, PT ;  /* 0x7f8000002f00780c */ /* 0x000fe40003fa6070 */
[----:B------:R-:W-:Y:S01]  /*6c50*/  I2FP.F32.S32 R65, R70 ;  /* 0x0000004600417245 */ /* 0x000fe20000201400 */
[----:B------:R-:W-:Y:S01]  /*6c60*/  FFMA.FTZ R70, R62, 1.1920928955078125e-07, R81 ;  /* 0x340000003e467823 */ /* 0x000fe20000010051 */
[----:B------:R-:W-:Y:S01]  /*6c70*/  ISETP.GE.U32.AND P6, PT, R57, 0x7f800000, PT ;  /* 0x7f8000003900780c */ /* 0x000fe20003fc6070 */
[----:B------:R-:W-:Y:S01]  /*6c80*/  FFMA.FTZ R62, R61, 1.1920928955078125e-07, R88 ;  /* 0x340000003d3e7823 */ /* 0x000fe20000010058 */
[----:B------:R-:W-:Y:S01]  /*6c90*/  FFMA.FTZ R61, R91, 1.1920928955078125e-07, R84 ;  /* 0x340000005b3d7823 */ /* 0x000fe20000010054 */
[----:B------:R-:W-:Y:S01]  /*6ca0*/  FFMA.FTZ R68, R65, 1.1920928955078125e-07, R68 ;  /* 0x3400000041447823 */ /* 0x000fe20000010044 */
[----:B------:R-:W-:Y:S01]  /*6cb0*/  FFMA.FTZ R77, R70, 0.69314718246459960938, R77 ;  /* 0x3f317218464d7823 */ /* 0x000fe2000001004d */
[----:B------:R-:W-:Y:S01]  /*6cc0*/  FFMA.FTZ R62, R62, 0.69314718246459960938, R79 ;  /* 0x3f3172183e3e7823 */ /* 0x000fe2000001004f */
[----:B------:R-:W-:Y:S01]  /*6cd0*/  FFMA.FTZ R61, R61, 0.69314718246459960938, R80 ;  /* 0x3f3172183d3d7823 */ /* 0x000fe20000010050 */
[----:B------:R-:W-:Y:S01]  /*6ce0*/  FFMA.FTZ R75, R68, 0.69314718246459960938, R75 ;  /* 0x3f317218444b7823 */ /* 0x000fe2000001004b */
[----:B------:R-:W-:Y:S01]  /*6cf0*/  SEL R68, RZ, 0x10, !P1 ;  /* 0x00000010ff447807 */ /* 0x000fe20004800000 */
[----:B------:R-:W-:Y:S01]  /*6d00*/  @P5 IMAD.MOV.U32 R74, RZ, RZ, 0x7f800000 ;  /* 0x7f800000ff4a5424 */ /* 0x000fe200078e00ff */
[----:B------:R-:W-:-:S03]  /*6d10*/  IADD3 R71, P1, R42, R71, RZ ;  /* 0x000000472a477210 */ /* 0x000fc60007f3e0ff */
[----:B------:R-:W-:Y:S01]  /*6d20*/  @P5 FFMA.FTZ R69, R47, R74, +INF ;  /* 0x7f8000002f455423 */ /* 0x000fe2000001004a */
[----:B------:R-:W-:Y:S02]  /*6d30*/  IADD3 R65, P5, R33, R56, RZ ;  /* 0x0000003821417210 */ /* 0x000fe40007fbe0ff */
[----:B------:R-:W-:Y:S02]  /*6d40*/  SEL R56, RZ, 0x10, !P4 ;  /* 0x00000010ff387807 */ /* 0x000fe40006000000 */
[----:B------:R-:W-:Y:S01]  /*6d50*/  IADD3 R64, P4, R36, R55, RZ ;  /* 0x0000003724407210 */ /* 0x000fe20007f9e0ff */
[----:B------:R-:W-:Y:S01]  /*6d60*/  IMAD.X R55, RZ, RZ, R31, P5 ;  /* 0x000000ffff377224 */ /* 0x000fe200028e061f */
[----:B------:R-:W-:Y:S02]  /*6d70*/  IADD3 R36, P0, R34, R67, RZ ;  /* 0x0000004322247210 */ /* 0x000fe40007f1e0ff */
[----:B------:R-:W-:Y:S02]  /*6d80*/  IADD3 R68, P5, R49, R68, RZ ;  /* 0x0000004431447210 */ /* 0x000fe40007fbe0ff */
[----:B------:R-:W-:Y:S01]  /*6d90*/  SEL R33, RZ, 0x10, !P2 ;  /* 0x00000010ff217807 */ /* 0x000fe20005000000 */
[----:B------:R-:W-:Y:S01]  /*6da0*/  IMAD.X R49, RZ, RZ, R37, P0 ;  /* 0x000000ffff317224 */ /* 0x000fe200000e0625 */
[----:B------:R-:W-:Y:S01]  /*6db0*/  SEL R34, RZ, 0x10, !P3 ;  /* 0x00000010ff227807 */ /* 0x000fe20005800000 */
[----:B------:R-:W-:Y:S01]  /*6dc0*/  IMAD.X R50, RZ, RZ, R50, P5 ;  /* 0x000000ffff327224 */ /* 0x000fe200028e0632 */
[----:B------:R-:W-:-:S02]  /*6dd0*/  IADD3 R56, P2, R39, R56, RZ ;  /* 0x0000003827387210 */ /* 0x000fc40007f5e0ff */
[----:B------:R-:W-:Y:S01]  /*6de0*/  IADD3 R70, P3, R46, R33, RZ ;  /* 0x000000212e467210 */ /* 0x000fe20007f7e0ff */
[----:B------:R-:W-:Y:S01]  /*6df0*/  IMAD.X R46, RZ, RZ, R35, P4 ;  /* 0x000000ffff2e7224 */ /* 0x000fe200020e0623 */
[----:B------:R-:W-:Y:S02]  /*6e00*/  SHF.R.U32.HI R31, RZ, 0x1a, R49 ;  /* 0x0000001aff1f7819 */ /* 0x000fe40000011631 */
[----:B------:R-:W-:Y:S01]  /*6e10*/  IADD3 R67, P4, R53, R34, RZ ;  /* 0x0000002235437210 */ /* 0x000fe20007f9e0ff */
[----:B------:R-:W-:Y:S01]  /*6e20*/  IMAD.X R45, RZ, RZ, R45, P3 ;  /* 0x000000ffff2d7224 */ /* 0x000fe200018e062d */
[----:B------:R-:W-:Y:S01]  /*6e30*/  IADD3.X R53, RZ, R40, RZ, P2, !PT ;  /* 0x00000028ff357210 */ /* 0x000fe200017fe4ff */
[----:B------:R-:W-:Y:S01]  /*6e40*/  IMAD.X R40, RZ, RZ, R43, P1 ;  /* 0x000000ffff287224 */ /* 0x000fe200008e062b */
[----:B------:R-:W-:Y:S01]  /*6e50*/  LOP3.LUT R31, R31, 0x20, RZ, 0xc0, !PT ;  /* 0x000000201f1f7812 */ /* 0x000fe200078ec0ff */
[----:B------:R-:W-:Y:S01]  /*6e60*/  IMAD.X R54, RZ, RZ, R54, P4 ;  /* 0x000000ffff367224 */ /* 0x000fe200020e0636 */
[----:B------:R-:W-:-:S02]  /*6e70*/  SHF.R.U32.HI R34, RZ, 0x1a, R55 ;  /* 0x0000001aff227819 */ /* 0x000fc40000011637 */
[----:B------:R-:W-:Y:S02]  /*6e80*/  IADD3 R43, P1, R31, R36, RZ ;  /* 0x000000241f2b7210 */ /* 0x000fe40007f3e0ff */
[----:B------:R-:W-:Y:S02]  /*6e90*/  SHF.R.U32.HI R33, RZ, 0x1a, R46 ;  /* 0x0000001aff217819 */ /* 0x000fe4000001162e */
[----:B------:R-:W-:Y:S02]  /*6ea0*/  SHF.R.U32.HI R36, RZ, 0x1a, R40 ;  /* 0x0000001aff247819 */ /* 0x000fe40000011628 */
[----:B------:R-:W-:Y:S02]  /*6eb0*/  SHF.R.U32.HI R31, RZ, 0x1a, R45 ;  /* 0x0000001aff1f7819 */ /* 0x000fe4000001162d */
[----:B------:R-:W-:Y:S02]  /*6ec0*/  LOP3.LUT R34, R34, 0x20, RZ, 0xc0, !PT ;  /* 0x0000002022227812 */ /* 0x000fe400078ec0ff */
[----:B------:R-:W-:-:S02]  /*6ed0*/  LOP3.LUT R33, R33, 0x20, RZ, 0xc0, !PT ;  /* 0x0000002021217812 */ /* 0x000fc400078ec0ff */
[----:B------:R-:W-:Y:S02]  /*6ee0*/  LOP3.LUT R36, R36, 0x20, RZ, 0xc0, !PT ;  /* 0x0000002024247812 */ /* 0x000fe400078ec0ff */
[----:B------:R-:W-:Y:S02]  /*6ef0*/  LOP3.LUT R31, R31, 0x20, RZ, 0xc0, !PT ;  /* 0x000000201f1f7812 */ /* 0x000fe400078ec0ff */
[----:B------:R-:W-:Y:S02]  /*6f00*/  SHF.R.U32.HI R39, RZ, 0x1a, R53 ;  /* 0x0000001aff277819 */ /* 0x000fe40000011635 */
[----:B------:R-:W-:Y:S02]  /*6f10*/  SHF.R.U32.HI R35, RZ, 0x1a, R50 ;  /* 0x0000001aff237819 */ /* 0x000fe40000011632 */
[----:B------:R-:W-:Y:S02]  /*6f20*/  SHF.R.U32.HI R42, RZ, 0x1a, R54 ;  /* 0x0000001aff2a7819 */ /* 0x000fe40000011636 */
[----:B------:R-:W-:-:S02]  /*6f30*/  IADD3 R34, P0, R34, R65, RZ ;  /* 0x0000004122227210 */ /* 0x000fc40007f1e0ff */
[----:B------:R-:W-:Y:S02]  /*6f40*/  IADD3 R33, P2, R33, R64, RZ ;  /* 0x0000004021217210 */ /* 0x000fe40007f5e0ff */
[----:B------:R-:W-:Y:S01]  /*6f50*/  IADD3 R36, P5, R36, R71, RZ ;  /* 0x0000004724247210 */ /* 0x000fe20007fbe0ff */
[----:B------:R-:W-:Y:S01]  /*6f60*/  IMAD.X R37, RZ, RZ, R55, P0 ;  /* 0x000000ffff257224 */ /* 0x000fe200000e0637 */
[----:B------:R-:W-:Y:S01]  /*6f70*/  IADD3 R31, P4, R31, R70, RZ ;  /* 0x000000461f1f7210 */ /* 0x000fe20007f9e0ff */
[----:B------:R-:W-:Y:S01]  /*6f80*/  IMAD.X R46, RZ, RZ, R46, P2 ;  /* 0x000000ffff2e7224 */ /* 0x000fe200010e062e */
[----:B------:R-:W-:Y:S01]  /*6f90*/  LOP3.LUT R39, R39, 0x20, RZ, 0xc0, !PT ;  /* 0x0000002027277812 */ /* 0x000fe200078ec0ff */
[----:B------:R-:W-:Y:S01]  /*6fa0*/  IMAD.X R40, RZ, RZ, R40, P5 ;  /* 0x000000ffff287224 */ /* 0x000fe200028e0628 */
[----:B------:R-:W-:Y:S02]  /*6fb0*/  LOP3.LUT R35, R35, 0x20, RZ, 0xc0, !PT ;  /* 0x0000002023237812 */ /* 0x000fe400078ec0ff */
[----:B------:R-:W-:-:S02]  /*6fc0*/  LOP3.LUT R42, R42, 0x20, RZ, 0xc0, !PT ;  /* 0x000000202a2a7812 */ /* 0x000fc400078ec0ff */
[----:B------:R-:W-:Y:S01]  /*6fd0*/  LOP3.LUT R34, R34, R33, RZ, 0xfc, !PT ;  /* 0x0000002122227212 */ /* 0x000fe200078efcff */
[----:B------:R-:W-:Y:S01]  /*6fe0*/  IMAD.X R33, RZ, RZ, R45, P4 ;  /* 0x000000ffff217224 */ /* 0x000fe200020e062d */
[----:B------:R-:W-:Y:S02]  /*6ff0*/  IADD3 R39, P3, R39, R56, RZ ;  /* 0x0000003827277210 */ /* 0x000fe40007f7e0ff */
[----:B------:R-:W-:Y:S02]  /*7000*/  IADD3 R35, P0, R35, R68, RZ ;  /* 0x0000004423237210 */ /* 0x000fe40007f1e0ff */
[----:B------:R-:W-:Y:S02]  /*7010*/  IADD3 R42, P2, R42, R67, RZ ;  /* 0x000000432a2a7210 */ /* 0x000fe40007f5e0ff */
[----:B------:R-:W-:Y:S02]  /*7020*/  LOP3.LUT R31, R36, R31, RZ, 0xfc, !PT ;  /* 0x0000001f241f7212 */ /* 0x000fe400078efcff */
[----:B------:R-:W-:Y:S01]  /*7030*/  LOP3.LUT R34, R34, R43, R39, 0xfe, !PT ;  /* 0x0000002b22227212 */ /* 0x000fe200078efe27 */
[----:B------:R-:W-:Y:S01]  /*7040*/  IMAD.X R43, RZ, RZ, R49, P1 ;  /* 0x000000ffff2b7224 */ /* 0x000fe200008e0631 */
[----:B------:R-:W-:Y:S01]  /*7050*/  LOP3.LUT R36, R37, R46, RZ, 0xfc, !PT ;  /* 0x0000002e25247212 */ /* 0x000fe200078efcff */
[----:B------:R-:W-:Y:S01]  /*7060*/  IMAD.X R37, RZ, RZ, R50, P0 ;  /* 0x000000ffff257224 */ /* 0x000fe200000e0632 */
[----:B------:R-:W-:Y:S01]  /*7070*/  LOP3.LUT R33, R40, R33, RZ, 0xfc, !PT ;  /* 0x0000002128217212 */ /* 0x000fe200078efcff */
[----:B------:R-:W-:Y:S01]  /*7080*/  IMAD.X R40, RZ, RZ, R54, P2 ;  /* 0x000000ffff287224 */ /* 0x000fe200010e0636 */
[----:B------:R-:W-:-:S02]  /*7090*/  IADD3.X R39, RZ, R53, RZ, P3, !PT ;  /* 0x00000035ff277210 */ /* 0x000fc40001ffe4ff */
[----:B------:R-:W-:Y:S02]  /*70a0*/  LOP3.LUT R31, R31, R35, R42, 0xfe, !PT ;  /* 0x000000231f1f7212 */ /* 0x000fe400078efe2a */
[----:B------:R-:W-:Y:S02]  /*70b0*/  LOP3.LUT R36, R36, R43, R39, 0xfe, !PT ;  /* 0x0000002b24247212 */ /* 0x000fe400078efe27 */
[----:B------:R-:W-:Y:S02]  /*70c0*/  LOP3.LUT R33, R33, R37, R40, 0xfe, !PT ;  /* 0x0000002521217212 */ /* 0x000fe400078efe28 */
[----:B------:R-:W-:Y:S01]  /*70d0*/  LOP3.LUT R31, R34, R31, RZ, 0xfc, !PT ;  /* 0x0000001f221f7212 */ /* 0x000fe200078efcff */
[----:B------:R-:W-:Y:S01]  /*70e0*/  @P6 IMAD.MOV.U32 R34, RZ, RZ, 0x7f800000 ;  /* 0x7f800000ff226424 */ /* 0x000fe200078e00ff */
[----:B------:R-:W-:Y:S02]  /*70f0*/  LOP3.LUT R33, R36, R33, RZ, 0xfc, !PT ;  /* 0x0000002124217212 */ /* 0x000fe400078efcff */
[----:B------:R-:W-:Y:S01]  /*7100*/  ISETP.GE.U32.AND P0, PT, R31, 0x20, PT ;  /* 0x000000201f00780c */ /* 0x000fe20003f06070 */
[----:B------:R-:W-:Y:S01]  /*7110*/  @P6 FFMA.FTZ R72, R57, R34, +INF ;  /* 0x7f80000039486423 */ /* 0x000fe20000010022 */
[----:B------:R-:W-:-:S02]  /*7120*/  ISETP.GE.U32.AND P1, PT, R58, 0x7f800000, PT ;  /* 0x7f8000003a00780c */ /* 0x000fc40003f26070 */
[----:B------:R-:W-:Y:S02]  /*7130*/  ISETP.GE.U32.AND P2, PT, R59, 0x7f800000, PT ;  /* 0x7f8000003b00780c */ /* 0x000fe40003f46070 */
[----:B------:R-:W-:Y:S02]  /*7140*/  ISETP.GE.U32.AND P3, PT, R60, 0x7f800000, PT ;  /* 0x7f8000003c00780c */ /* 0x000fe40003f66070 */
[----:B------:R-:W-:Y:S02]  /*7150*/  ISETP.GE.U32.AND P4, PT, R63, 0x7f800000, PT ;  /* 0x7f8000003f00780c */ /* 0x000fe40003f86070 */
[----:B------:R-:W-:Y:S02]  /*7160*/  ISETP.GE.U32.AND P5, PT, R78, 0x7f800000, PT ;  /* 0x7f8000004e00780c */ /* 0x000fe40003fa6070 */
[----:B------:R-:W-:-:S11]  /*7170*/  ISETP.GE.U32.AND.EX P0, PT, R33, RZ, PT, P0 ;  /* 0x000000ff2100720c */ /* 0x000fd60003f06100 */
[----:B------:R-:W-:-:S04]  /*7180*/  @P5 IMAD.MOV.U32 R31, RZ, RZ, 0x7f800000 ;  /* 0x7f800000ff1f5424 */ /* 0x000fc800078e00ff */
[----:B------:R-:W-:Y:S01]  /*7190*/  @P5 FFMA.FTZ R61, R78, R31, +INF ;  /* 0x7f8000004e3d5423 */ /* 0x000fe2000001001f */
[----:B--2---:R0:W-:Y:S02]  /*71a0*/  STS.128 [R0], R4 ;  /* 0x0000000400007388 */ /* 0x0041e40000000c00 */
[----:B0-----:R-:W-:Y:S02]  /*71b0*/  @P1 IMAD.MOV.U32 R5, RZ, RZ, 0x7f800000 ;  /* 0x7f800000ff051424 */ /* 0x001fe400078e00ff */
[----:B------:R-:W-:Y:S02]  /*71c0*/  @P2 IMAD.MOV.U32 R4, RZ, RZ, 0x7f800000 ;  /* 0x7f800000ff042424 */ /* 0x000fe400078e00ff */
[----:B------:R-:W-:Y:S01]  /*71d0*/  @P3 IMAD.MOV.U32 R7, RZ, RZ, 0x7f800000 ;  /* 0x7f800000ff073424 */ /* 0x000fe200078e00ff */
[----:B------:R-:W-:Y:S01]  /*71e0*/  @P1 FFMA.FTZ R73, R58, R5, +INF ;  /* 0x7f8000003a491423 */ /* 0x000fe20000010005 */
[----:B------:R-:W-:Y:S01]  /*71f0*/  @P4 IMAD.MOV.U32 R6, RZ, RZ, 0x7f800000 ;  /* 0x7f800000ff064424 */ /* 0x000fe200078e00ff */
[----:B------:R-:W-:Y:S01]  /*7200*/  @P2 FFMA.FTZ R75, R59, R4, +INF ;  /* 0x7f8000003b4b2423 */ /* 0x000fe20000010004 */
[----:B------:R-:W-:-:S02]  /*7210*/  @P3 FFMA.FTZ R77, R60, R7, +INF ;  /* 0x7f8000003c4d3423 */ /* 0x000fc40000010007 */
        /* <DEDUP_REMOVED lines=21> */
[----:B------:R-:W-:Y:S01]  /*7370*/  LDS.U16 R43, [R9+0x60] ;  /* 0x00006000092b7984 */ /* 0x000fe20000000400 */
[----:B------:R-:W-:Y:S01]  /*7380*/  FSETP.NEU.AND P6, PT, R58, RZ, PT ;  /* 0x000000ff3a00720b */ /* 0x000fe20003fcd000 */
[----:B------:R-:W2:Y:S01]  /*7390*/  F2I.S64.TRUNC R6, R6 ;  /* 0x0000000600067311 */ /* 0x000ea2000020d900 */
[----:B------:R-:W-:-:S02]  /*73a0*/  FSETP.NEU.AND P1, PT, R57, RZ, PT ;  /* 0x000000ff3900720b */ /* 0x000fc40003f2d000 */
[----:B------:R-:W-:Y:S02]  /*73b0*/  FSEL R34, R73, -INF , P6 ;  /* 0xff80000049227808 */ /* 0x000fe40003000000 */
[----:B------:R-:W-:Y:S02]  /*73c0*/  ISETP.GE.AND P6, PT, R52, 0x8, PT ;  /* 0x000000083400780c */ /* 0x000fe40003fc6270 */
[----:B------:R-:W-:Y:S01]  /*73d0*/  SHF.R.S32.HI R45, RZ, 0x1f, R51 ;  /* 0x0000001fff2d7819 */ /* 0x000fe20000011433 */
[----:B------:R-:W3:Y:S01]  /*73e0*/  F2I.S64.TRUNC R30, R31 ;  /* 0x0000001f001e7311 */ /* 0x000ee2000020d900 */
[----:B0-----:R-:W-:Y:S02]  /*73f0*/  IADD3 R36, P5, R4, 0x8, RZ ;  /* 0x0000000804247810 */ /* 0x001fe40007fbe0ff */
[----:B------:R-:W-:Y:S02]  /*7400*/  SHF.R.S32.HI R4, RZ, 0x1f, R76 ;  /* 0x0000001fff047819 */ /* 0x000fe4000001144c */
[----:B------:R-:W-:Y:S01]  /*7410*/  FSETP.NEU.AND P4, PT, R47, RZ, PT ;  /* 0x000000ff2f00720b */ /* 0x000fe20003f8d000 */
[----:B------:R-:W-:Y:S01]  /*7420*/  IMAD.X R5, RZ, RZ, R5, P5 ;  /* 0x000000ffff057224 */ /* 0x000fe200028e0605 */
[----:B------:R-:W-:Y:S01]  /*7430*/  ISETP.GE.AND P5, PT, R76, 0x8, PT ;  /* 0x000000084c00780c */ /* 0x000fe20003fa6270 */
[----:B------:R-:W-:Y:S01]  /*7440*/  F2I.S64.TRUNC R34, R34 ;  /* 0x0000002200227311 */ /* 0x000fe2000020d900 */
[----:B--2---:R-:W-:-:S02]  /*7450*/  IADD3 R33, P2, R6, 0x8, RZ ;  /* 0x0000000806217810 */ /* 0x004fc40007f5e0ff */
[----:B------:R-:W-:Y:S02]  /*7460*/  FSEL R6, R75, -INF , P0 ;  /* 0xff8000004b067808 */ /* 0x000fe40000000000 */
[C---:B------:R-:W-:Y:S02]  /*7470*/  ISETP.LT.U32.AND P0, PT, R36.reuse, 0xf, PT ;  /* 0x0000000f2400780c */ /* 0x040fe40003f01070 */
[----:B------:R-:W-:Y:S02]  /*7480*/  IADD3.X R39, RZ, R7, RZ, P2, !PT ;  /* 0x00000007ff277210 */ /* 0x000fe400017fe4ff */
[----:B------:R-:W-:Y:S01]  /*7490*/  ISETP.LT.AND.EX P0, PT, R5, RZ, PT, P0 ;  /* 0x000000ff0500720c */ /* 0x000fe20003f01300 */
[----:B------:R-:W0:Y:S01]  /*74a0*/  F2I.S64.TRUNC R6, R6 ;  /* 0x0000000600067311 */ /* 0x000e22000020d900 */
[----:B------:R-:W-:Y:S02]  /*74b0*/  SHF.R.S32.HI R49, RZ, 0x1f, R48 ;  /* 0x0000001fff317819 */ /* 0x000fe40000011430 */
[----:B------:R-:W-:-:S02]  /*74c0*/  @P5 SEL R76, R36, 0xf, P0 ;  /* 0x0000000f244c5807 */ /* 0x000fc40000000000 */
[----:B------:R-:W-:Y:S02]  /*74d0*/  @P5 SEL R4, R5, RZ, P0 ;  /* 0x000000ff05045207 */ /* 0x000fe40000000000 */
[----:B---3--:R-:W-:Y:S02]  /*74e0*/  IADD3 R30, P0, R30, 0x8, RZ ;  /* 0x000000081e1e7810 */ /* 0x008fe40007f1e0ff */
[----:B------:R-:W-:Y:S02]  /*74f0*/  ISETP.GE.AND P5, PT, R51, 0x8, PT ;  /* 0x000000083300780c */ /* 0x000fe40003fa6270 */
[----:B------:R-:W-:Y:S01]  /*7500*/  FSEL R36, R72, -INF , P1 ;  /* 0xff80000048247808 */ /* 0x000fe20000800000 */
[----:B------:R-:W-:Y:S01]  /*7510*/  IMAD.X R31, RZ, RZ, R31, P0 ;  /* 0x000000ffff1f7224 */ /* 0x000fe200000e061f */
[----:B------:R-:W-:Y:S02]  /*7520*/  ISETP.LT.U32.AND P1, PT, R33, 0xf, PT ;  /* 0x0000000f2100780c */ /* 0x000fe40003f21070 */
[----:B------:R-:W-:-:S02]  /*7530*/  ISETP.LT.U32.AND P0, PT, R30, 0xf, PT ;  /* 0x0000000f1e00780c */ /* 0x000fc40003f01070 */
[----:B------:R-:W-:Y:S01]  /*7540*/  ISETP.LT.AND.EX P1, PT, R39, RZ, PT, P1 ;  /* 0x000000ff2700720c */ /* 0x000fe20003f21310 */
[----:B------:R-:W2:Y:S01]  /*7550*/  F2I.S64.TRUNC R36, R36 ;  /* 0x0000002400247311 */ /* 0x000ea2000020d900 */
[----:B------:R-:W-:Y:S02]  /*7560*/  ISETP.LT.AND.EX P0, PT, R31, RZ, PT, P0 ;  /* 0x000000ff1f00720c */ /* 0x000fe40003f01300 */
[----:B------:R-:W-:Y:S02]  /*7570*/  SHF.R.S32.HI R5, RZ, 0x1f, R52 ;  /* 0x0000001fff057819 */ /* 0x000fe40000011434 */
[----:B------:R-:W-:Y:S01]  /*7580*/  @P6 SEL R52, R33, 0xf, P1 ;  /* 0x0000000f21346807 */ /* 0x000fe20000800000 */
[----:B------:R-:W-:Y:S01]  /*7590*/  IMAD.MOV.U32 R33, RZ, RZ, R48 ;  /* 0x000000ffff217224 */ /* 0x000fe200078e0030 */
[----:B------:R-:W-:Y:S02]  /*75a0*/  @P6 SEL R5, R39, RZ, P1 ;  /* 0x000000ff27056207 */ /* 0x000fe40000800000 */
[----:B------:R-:W-:-:S02]  /*75b0*/  @P5 SEL R51, R30, 0xf, P0 ;  /* 0x0000000f1e335807 */ /* 0x000fc40000000000 */
[----:B------:R-:W-:Y:S02]  /*75c0*/  @P5 SEL R45, R31, RZ, P0 ;  /* 0x000000ff1f2d5207 */ /* 0x000fe40000000000 */
[----:B0-----:R-:W-:Y:S02]  /*75d0*/  IADD3 R30, P6, R6, 0x8, RZ ;  /* 0x00000008061e7810 */ /* 0x001fe40007fde0ff */
[----:B------:R-:W-:Y:S02]  /*75e0*/  IADD3 R42, P0, R34, 0x8, RZ ;  /* 0x00000008222a7810 */ /* 0x000fe40007f1e0ff */
[----:B------:R-:W-:Y:S01]  /*75f0*/  ISETP.GE.AND P5, PT, R48, 0x8, PT ;  /* 0x000000083000780c */ /* 0x000fe20003fa6270 */
[----:B------:R-:W-:Y:S01]  /*7600*/  IMAD.X R39, RZ, RZ, R7, P6 ;  /* 0x000000ffff277224 */ /* 0x000fe200030e0607 */
[----:B------:R-:W-:Y:S01]  /*7610*/  FSEL R6, R69, -INF , P4 ;  /* 0xff80000045067808 */ /* 0x000fe20002000000 */
[----:B------:R-:W-:Y:S01]  /*7620*/  IMAD.X R34, RZ, RZ, R35, P0 ;  /* 0x000000ffff227224 */ /* 0x000fe200000e0623 */
[----:B------:R-:W-:-:S02]  /*7630*/  ISETP.LT.U32.AND P0, PT, R30, 0xf, PT ;  /* 0x0000000f1e00780c */ /* 0x000fc40003f01070 */
[----:B--2---:R-:W-:Y:S02]  /*7640*/  IADD3 R40, P6, R36, 0x8, RZ ;  /* 0x0000000824287810 */ /* 0x004fe40007fde0ff */
[----:B------:R-:W-:Y:S01]  /*7650*/  ISETP.LT.AND.EX P0, PT, R39, RZ, PT, P0 ;  /* 0x000000ff2700720c */ /* 0x000fe20003f01300 */
[----:B------:R-:W0:Y:S01]  /*7660*/  F2I.S64.TRUNC R6, R6 ;  /* 0x0000000600067311 */ /* 0x000e22000020d900 */
[----:B------:R-:W-:Y:S01]  /*7670*/  ISETP.GE.AND P4, PT, R44, 0x8, PT ;  /* 0x000000082c00780c */ /* 0x000fe20003f86270 */
[----:B------:R-:W-:Y:S01]  /*7680*/  IMAD.X R37, RZ, RZ, R37, P6 ;  /* 0x000000ffff257224 */ /* 0x000fe200030e0625 */
[----:B------:R-:W-:Y:S02]  /*7690*/  ISETP.LT.U32.AND P6, PT, R42, 0xf, PT ;  /* 0x0000000f2a00780c */ /* 0x000fe40003fc1070 */
[----:B------:R-:W-:Y:S02]  /*76a0*/  @P5 SEL R33, R30, 0xf, P0 ;  /* 0x0000000f1e215807 */ /* 0x000fe40000000000 */
[----:B------:R-:W-:-:S02]  /*76b0*/  FSEL R30, R66, -INF , P3 ;  /* 0xff800000421e7808 */ /* 0x000fc40001800000 */
[----:B------:R-:W-:Y:S02]  /*76c0*/  ISETP.LT.AND.EX P3, PT, R34, RZ, PT, P6 ;  /* 0x000000ff2200720c */ /* 0x000fe40003f61360 */
[----:B------:R-:W-:Y:S02]  /*76d0*/  ISETP.GE.AND P6, PT, R41, 0x8, PT ;  /* 0x000000082900780c */ /* 0x000fe40003fc6270 */
[----:B------:R-:W2:Y:S01]  /*76e0*/  F2I.S64.TRUNC R30, R30 ;  /* 0x0000001e001e7311 */ /* 0x000ea2000020d900 */
[----:B------:R-:W-:Y:S02]  /*76f0*/  @P5 SEL R49, R39, RZ, P0 ;  /* 0x000000ff27315207 */ /* 0x000fe40000000000 */
[----:B------:R-:W-:Y:S02]  /*7700*/  ISETP.LT.U32.AND P0, PT, R40, 0xf, PT ;  /* 0x0000000f2800780c */ /* 0x000fe40003f01070 */
[----:B------:R-:W-:Y:S02]  /*7710*/  SHF.R.S32.HI R46, RZ, 0x1f, R44 ;  /* 0x0000001fff2e7819 */ /* 0x000fe4000001142c */
[----:B------:R-:W-:-:S02]  /*7720*/  @P4 SEL R44, R42, 0xf, P3 ;  /* 0x0000000f2a2c4807 */ /* 0x000fc40001800000 */
[----:B------:R-:W-:Y:S01]  /*7730*/  @P4 SEL R46, R34, RZ, P3 ;  /* 0x000000ff222e4207 */ /* 0x000fe20001800000 */
[----:B------:R-:W-:Y:S01]  /*7740*/  LDS.U16 R42, [R9+0x50] ;  /* 0x00005000092a7984 */ /* 0x000fe20000000400 */
[----:B0-----:R-:W-:Y:S02]  /*7750*/  IADD3 R6, P5, R6, 0x8, RZ ;  /* 0x0000000806067810 */ /* 0x001fe40007fbe0ff */
[----:B------:R-:W-:Y:S02]  /*7760*/  ISETP.LT.AND.EX P0, PT, R37, RZ, PT, P0 ;  /* 0x000000ff2500720c */ /* 0x000fe40003f01300 */
[----:B------:R-:W-:Y:S01]  /*7770*/  ISETP.GE.AND P3, PT, R29, 0x8, PT ;  /* 0x000000081d00780c */ /* 0x000fe20003f66270 */
[----:B------:R-:W-:Y:S01]  /*7780*/  IMAD.X R7, RZ, RZ, R7, P5 ;  /* 0x000000ffff077224 */ /* 0x000fe200028e0607 */
[----:B------:R-:W-:Y:S02]  /*7790*/  SHF.R.S32.HI R36, RZ, 0x1f, R41 ;  /* 0x0000001fff247819 */ /* 0x000fe40000011429 */
[----:B------:R-:W-:-:S02]  /*77a0*/  @P6 SEL R41, R40, 0xf, P0 ;  /* 0x0000000f28296807 */ /* 0x000fc40000000000 */
[----:B------:R-:W-:Y:S01]  /*77b0*/  @P6 SEL R36, R37, RZ, P0 ;  /* 0x000000ff25246207 */ /* 0x000fe20000000000 */
[----:B------:R-:W-:Y:S01]  /*77c0*/  LDS.U16 R40, [R9+0x30] ;  /* 0x0000300009287984 */ /* 0x000fe20000000400 */
[----:B--2---:R-:W-:Y:S02]  /*77d0*/  IADD3 R34, P6, R30, 0x8, RZ ;  /* 0x000000081e227810 */ /* 0x004fe40007fde0ff */
[----:B------:R-:W-:Y:S02]  /*77e0*/  ISETP.LT.U32.AND P0, PT, R6, 0xf, PT ;  /* 0x0000000f0600780c */ /* 0x000fe40003f01070 */
[----:B------:R-:W-:Y:S01]  /*77f0*/  ISETP.GE.AND P5, PT, R27, 0x8, PT ;  /* 0x000000081b00780c */ /* 0x000fe20003fa6270 */
[----:B------:R-:W-:Y:S01]  /*7800*/  IMAD.X R30, RZ, RZ, R31, P6 ;  /* 0x000000ffff1e7224 */ /* 0x000fe200030e061f */
[----:B------:R-:W-:Y:S02]  /*7810*/  ISETP.LT.AND.EX P0, PT, R7, RZ, PT, P0 ;  /* 0x000000ff0700720c */ /* 0x000fe40003f01300 */
[----:B------:R-:W-:-:S02]  /*7820*/  ISETP.LT.U32.AND P6, PT, R34, 0xf, PT ;  /* 0x0000000f2200780c */ /* 0x000fc40003fc1070 */
[----:B------:R-:W-:Y:S02]  /*7830*/  SHF.R.S32.HI R35, RZ, 0x1f, R29 ;  /* 0x0000001fff237819 */ /* 0x000fe4000001141d */
[----:B------:R-:W-:Y:S02]  /*7840*/  @P3 SEL R29, R6, 0xf, P0 ;  /* 0x0000000f061d3807 */ /* 0x000fe40000000000 */
[----:B------:R-:W-:Y:S02]  /*7850*/  @P3 SEL R35, R7, RZ, P0 ;  /* 0x000000ff07233207 */ /* 0x000fe40000000000 */
[----:B------:R-:W-:Y:S02]  /*7860*/  ISETP.LT.AND.EX P0, PT, R30, RZ, PT, P6 ;  /* 0x000000ff1e00720c */ /* 0x000fe40003f01360 */
[----:B------:R-:W-:Y:S02]  /*7870*/  SHF.R.S32.HI R7, RZ, 0x1f, R27 ;  /* 0x0000001fff077819 */ /* 0x000fe4000001141b */
[----:B------:R-:W-:-:S02]  /*7880*/  @P5 SEL R27, R34, 0xf, P0 ;  /* 0x0000000f221b5807 */ /* 0x000fc40000000000 */
[----:B------:R-:W-:Y:S02]  /*7890*/  @P5 SEL R7, R30, RZ, P0 ;  /* 0x000000ff1e075207 */ /* 0x000fe40000000000 */
[----:B------:R-:W-:Y:S02]  /*78a0*/  ISETP.GT.AND P5, PT, R26, RZ, PT ;  /* 0x000000ff1a00720c */ /* 0x000fe40003fa4270 */
[----:B------:R-:W-:Y:S02]  /*78b0*/  ISETP.GT.AND P2, PT, R89, RZ, PT ;  /* 0x000000ff5900720c */ /* 0x000fe40003f44270 */
[----:B------:R-:W-:Y:S02]  /*78c0*/  SEL R6, RZ, 0x10, !P5 ;  /* 0x00000010ff067807 */ /* 0x000fe40006800000 */
[----:B------:R-:W-:Y:S02]  /*78d0*/  SEL R37, RZ, 0x10, !P2 ;  /* 0x00000010ff257807 */ /* 0x000fe40005000000 */
[----:B------:R-:W-:-:S02]  /*78e0*/  ISETP.GT.AND P2, PT, R82, RZ, PT ;  /* 0x000000ff5200720c */ /* 0x000fc40003f44270 */
[----:B------:R-:W-:Y:S02]  /*78f0*/  IADD3 R6, P5, R27, R6, RZ ;  /* 0x000000061b067210 */ /* 0x000fe40007fbe0ff */
[----:B------:R-:W-:Y:S02]  /*7900*/  ISETP.GT.AND P3, PT, R85, RZ, PT ;  /* 0x000000ff5500720c */ /* 0x000fe40003f64270 */
[----:B------:R-:W-:Y:S01]  /*7910*/  SEL R30, RZ, 0x10, !P2 ;  /* 0x00000010ff1e7807 */ /* 0x000fe20005000000 */
[----:B------:R-:W-:Y:S01]  /*7920*/  IMAD.X R26, RZ, RZ, R7, P5 ;  /* 0x000000ffff1a7224 */ /* 0x000fe200028e0607 */
[----:B------:R-:W-:Y:S02]  /*7930*/  ISETP.GT.AND P6, PT, R38, RZ, PT ;  /* 0x000000ff2600720c */ /* 0x000fe40003fc4270 */
[----:B------:R-:W-:Y:S02]  /*7940*/  SEL R48, RZ, 0x10, !P3 ;  /* 0x00000010ff307807 */ /* 0x000fe40005800000 */
[----:B------:R-:W-:-:S02]  /*7950*/  IADD3 R30, P3, R29, R30, RZ ;  /* 0x0000001e1d1e7210 */ /* 0x000fc40007f7e0ff */
[----:B------:R-:W-:Y:S01]  /*7960*/  SEL R27, RZ, 0x10, !P6 ;  /* 0x00000010ff1b7807 */ /* 0x000fe20007000000 */
[----:B------:R-:W-:Y:S01]  /*7970*/  LDS.U16 R29, [R9+0x10] ;  /* 0x00001000091d7984 */ /* 0x000fe20000000400 */
[----:B------:R-:W-:Y:S01]  /*7980*/  SHF.R.U32.HI R7, RZ, 0x1a, R26 ;  /* 0x0000001aff077819 */ /* 0x000fe2000001161a */
[----:B------:R-:W-:Y:S01]  /*7990*/  IMAD.X R35, RZ, RZ, R35, P3 ;  /* 0x000000ffff237224 */ /* 0x000fe200018e0623 */
[----:B------:R-:W-:Y:S02]  /*79a0*/  IADD3 R38, P3, R44, R27, RZ ;  /* 0x0000001b2c267210 */ /* 0x000fe40007f7e0ff */
[----:B------:R-:W-:Y:S02]  /*79b0*/  LOP3.LUT R7, R7, 0x20, RZ, 0xc0, !PT ;  /* 0x0000002007077812 */ /* 0x000fe400078ec0ff */
[----:B------:R-:W-:Y:S01]  /*79c0*/  ISETP.GT.AND P0, PT, R83, RZ, PT ;  /* 0x000000ff5300720c */ /* 0x000fe20003f04270 */
[----:B------:R-:W-:Y:S01]  /*79d0*/  IMAD.X R46, RZ, RZ, R46, P3 ;  /* 0x000000ffff2e7224 */ /* 0x000fe200018e062e */
[----:B------:R-:W-:-:S02]  /*79e0*/  IADD3 R7, P3, R7, R6, RZ ;  /* 0x0000000607077210 */ /* 0x000fc40007f7e0ff */
[----:B------:R-:W-:Y:S02]  /*79f0*/  SEL R34, RZ, 0x10, !P0 ;  /* 0x00000010ff227807 */ /* 0x000fe40004000000 */
[----:B------:R-:W-:Y:S01]  /*7a00*/  ISETP.GT.AND P1, PT, R87, RZ, PT ;  /* 0x000000ff5700720c */ /* 0x000fe20003f24270 */
[----:B------:R-:W-:Y:S01]  /*7a10*/  IMAD.X R6, RZ, RZ, R26, P3 ;  /* 0x000000ffff067224 */ /* 0x000fe200018e061a */
[----:B------:R-:W-:Y:S02]  /*7a20*/  LEA R26, P3, R7, R2, 0x7 ;  /* 0x00000002071a7211 */ /* 0x000fe400078638ff */
[----:B------:R-:W-:Y:S02]  /*7a30*/  IADD3 R48, P0, R33, R48, RZ ;  /* 0x0000003021307210 */ /* 0x000fe40007f1e0ff */
[----:B------:R-:W-:Y:S01]  /*7a40*/  IADD3 R34, P5, R41, R34, RZ ;  /* 0x0000002229227210 */ /* 0x000fe20007fbe0ff */
[----:B------:R-:W-:Y:S01]  /*7a50*/  LDS.U16 R33, [R9+0x20] ;  /* 0x0000200009217984 */ /* 0x000fe20000000400 */
[----:B------:R-:W-:Y:S01]  /*7a60*/  LEA.HI.X R27, R7, R3, R6, 0x7, P3 ;  /* 0x00000003071b7211 */ /* 0x000fe200018f3c06 */
[----:B------:R-:W-:Y:S01]  /*7a70*/  IMAD.X R49, RZ, RZ, R49, P0 ;  /* 0x000000ffff317224 */ /* 0x000fe200000e0631 */
[----:B------:R-:W-:Y:S01]  /*7a80*/  ISETP.GT.AND P4, PT, R86, RZ, PT ;  /* 0x000000ff5600720c */ /* 0x000fe20003f84270 */
[----:B------:R-:W0:Y:S01]  /*7a90*/  LDS.U16 R7, [R9] ;  /* 0x0000000009077984 */ /* 0x000e220000000400 */
[----:B------:R-:W-:-:S02]  /*7aa0*/  SEL R31, RZ, 0x10, !P1 ;  /* 0x00000010ff1f7807 */ /* 0x000fc40004800000 */
[----:B------:R-:W-:Y:S01]  /*7ab0*/  IADD3.X R36, RZ, R36, RZ, P5, !PT ;  /* 0x00000024ff247210 */ /* 0x000fe20002ffe4ff */
[----:B------:R-:W2:Y:S01]  /*7ac0*/  LDS.U16 R41, [R9+0x40] ;  /* 0x0000400009297984 */ /* 0x000ea20000000400 */
[----:B------:R-:W-:Y:S02]  /*7ad0*/  SEL R50, RZ, 0x10, !P4 ;  /* 0x00000010ff327807 */ /* 0x000fe40006000000 */
[----:B------:R-:W-:Y:S01]  /*7ae0*/  IADD3 R52, P4, R52, R31, RZ ;  /* 0x0000001f34347210 */ /* 0x000fe20007f9e0ff */
[----:B------:R-:W3:Y:S01]  /*7af0*/  LDS.U16 R6, [R9+0x70] ;  /* 0x0000700009067984 */ /* 0x000ee20000000400 */
[----:B------:R-:W-:Y:S02]  /*7b00*/  IADD3 R54, P1, R76, R37, RZ ;  /* 0x000000254c367210 */ /* 0x000fe40007f3e0ff */
[----:B------:R-:W-:Y:S01]  /*7b10*/  SHF.R.U32.HI R31, RZ, 0x1a, R35 ;  /* 0x0000001aff1f7819 */ /* 0x000fe20000011623 */
[----:B------:R-:W-:Y:S01]  /*7b20*/  BAR.SYNC.DEFER_BLOCKING 0x0 ;  /* 0x0000000000007b1d */ /* 0x000fe20000010000 */
[----:B------:R-:W-:-:S02]  /*7b30*/  SHF.R.U32.HI R37, RZ, 0x1a, R36 ;  /* 0x0000001aff257819 */ /* 0x000fc40000011624 */
[----:B------:R-:W-:Y:S02]  /*7b40*/  LOP3.LUT R31, R31, 0x20, RZ, 0xc0, !PT ;  /* 0x000000201f1f7812 */ /* 0x000fe400078ec0ff */
[----:B------:R-:W-:Y:S02]  /*7b50*/  SHF.R.U32.HI R39, RZ, 0x1a, R46 ;  /* 0x0000001aff277819 */ /* 0x000fe4000001162e */
[----:B------:R-:W-:Y:S02]  /*7b60*/  LOP3.LUT R37, R37, 0x20, RZ, 0xc0, !PT ;  /* 0x0000002025257812 */ /* 0x000fe400078ec0ff */
[----:B------:R-:W-:Y:S02]  /*7b70*/  IADD3 R50, P2, R51, R50, RZ ;  /* 0x0000003233327210 */ /* 0x000fe40007f5e0ff */
[----:B------:R-:W-:Y:S02]  /*7b80*/  IADD3 R31, P5, R31, R30, RZ ;  /* 0x0000001e1f1f7210 */ /* 0x000fe40007fbe0ff */
[----:B------:R-:W-:-:S02]  /*7b90*/  LOP3.LUT R39, R39, 0x20, RZ, 0xc0, !PT ;  /* 0x0000002027277812 */ /* 0x000fc400078ec0ff */
[----:B------:R-:W-:Y:S01]  /*7ba0*/  IADD3 R37, P6, R37, R34, RZ ;  /* 0x0000002225257210 */ /* 0x000fe20007fde0ff */
[----:B------:R-:W-:Y:S01]  /*7bb0*/  IMAD.X R35, RZ, RZ, R35, P5 ;  /* 0x000000ffff237224 */ /* 0x000fe200028e0623 */
[----:B------:R-:W-:Y:S01]  /*7bc0*/  IADD3 R39, P0, R39, R38, RZ ;  /* 0x0000002627277210 */ /* 0x000fe20007f1e0ff */
[----:B------:R-:W-:Y:S01]  /*7bd0*/  IMAD.X R38, RZ, RZ, R45, P2 ;  /* 0x000000ffff267224 */ /* 0x000fe200010e062d */
[-C--:B------:R-:W-:Y:S01]  /*7be0*/  LEA R30, P2, R31, R2.reuse, 0x7 ;  /* 0x000000021f1e7211 */ /* 0x080fe200078438ff */
[----:B------:R-:W-:Y:S01]  /*7bf0*/  IMAD.X R36, RZ, RZ, R36, P6 ;  /* 0x000000ffff247224 */ /* 0x000fe200030e0624 */
[----:B------:R-:W-:Y:S02]  /*7c00*/  LEA R34, P5, R37, R2, 0x7 ;  /* 0x0000000225227211 */ /* 0x000fe400078a38ff */
[----:B------:R-:W-:Y:S01]  /*7c10*/  SHF.R.U32.HI R47, RZ, 0x1a, R49 ;  /* 0x0000001aff2f7819 */ /* 0x000fe20000011631 */
[----:B------:R4:W5:Y:S01]  /*7c20*/  LDG.E.EL.U16 R44, [R26.64] ;  /* 0x000000041a2c7981 */ /* 0x000962000c2e1500 */
[----:B------:R-:W-:-:S02]  /*7c30*/  LEA.HI.X R31, R31, R3, R35, 0x7, P2 ;  /* 0x000000031f1f7211 */ /* 0x000fc400010f3c23 */
[----:B------:R-:W-:Y:S02]  /*7c40*/  LEA.HI.X R35, R37, R3, R36, 0x7, P5 ;  /* 0x0000000325237211 */ /* 0x000fe400028f3c24 */
[----:B------:R-:W-:Y:S01]  /*7c50*/  LOP3.LUT R47, R47, 0x20, RZ, 0xc0, !PT ;  /* 0x000000202f2f7812 */ /* 0x000fe200078ec0ff */
[----:B------:R1:W5:Y:S01]  /*7c60*/  LDG.E.EL.U16 R45, [R30.64] ;  /* 0x000000041e2d7981 */ /* 0x000362000c2e1500 */
[----:B------:R-:W-:Y:S02]  /*7c70*/  SHF.R.U32.HI R51, RZ, 0x1a, R38 ;  /* 0x0000001aff337819 */ /* 0x000fe40000011626 */
[----:B------:R-:W-:Y:S01]  /*7c80*/  IADD3 R47, P3, R47, R48, RZ ;  /* 0x000000302f2f7210 */ /* 0x000fe20007f7e0ff */
[----:B------:R0:W5:Y:S01]  /*7c90*/  LDG.E.EL.U16 R34, [R34.64] ;  /* 0x0000000422227981 */ /* 0x000162000c2e1500 */
[----:B------:R-:W-:Y:S01]  /*7ca0*/  IMAD.X R48, RZ, RZ, R5, P4 ;  /* 0x000000ffff307224 */ /* 0x000fe200020e0605 */
[----:B------:R-:W-:Y:S01]  /*7cb0*/  LOP3.LUT R51, R51, 0x20, RZ, 0xc0, !PT ;  /* 0x0000002033337812 */ /* 0x000fe200078ec0ff */
[----:B------:R-:W-:Y:S01]  /*7cc0*/  IMAD.X R5, RZ, RZ, R46, P0 ;  /* 0x000000ffff057224 */ /* 0x000fe200000e062e */
[----:B----4-:R-:W-:-:S02]  /*7cd0*/  LEA R26, P0, R39, R2, 0x7 ;  /* 0x00000002271a7211 */ /* 0x010fc400078038ff */
[----:B------:R-:W-:Y:S01]  /*7ce0*/  SHF.R.U32.HI R37, RZ, 0x1a, R48 ;  /* 0x0000001aff257819 */ /* 0x000fe20000011630 */
[----:B-1----:R-:W-:Y:S01]  /*7cf0*/  IMAD.X R30, RZ, RZ, R4, P1 ;  /* 0x000000ffff1e7224 */ /* 0x002fe200008e0604 */
[----:B------:R-:W-:Y:S02]  /*7d00*/  IADD3 R51, P2, R51, R50, RZ ;  /* 0x0000003233337210 */ /* 0x000fe40007f5e0ff */
[----:B------:R-:W-:Y:S02]  /*7d10*/  LOP3.LUT R37, R37, 0x20, RZ, 0xc0, !PT ;  /* 0x0000002025257812 */ /* 0x000fe400078ec0ff */
[----:B------:R-:W-:Y:S01]  /*7d20*/  LEA.HI.X R27, R39, R3, R5, 0x7, P0 ;  /* 0x00000003271b7211 */ /* 0x000fe200000f3c05 */
[----:B------:R-:W-:Y:S01]  /*7d30*/  IMAD.X R5, RZ, RZ, R49, P3 ;  /* 0x000000ffff057224 */ /* 0x000fe200018e0631 */
[----:B0-----:R-:W-:Y:S02]  /*7d40*/  SHF.R.U32.HI R35, RZ, 0x1a, R30 ;  /* 0x0000001aff237819 */ /* 0x001fe4000001161e */
[----:B------:R-:W-:Y:S01]  /*7d50*/  IADD3.X R39, RZ, R38, RZ, P2, !PT ;  /* 0x00000026ff277210 */ /* 0x000fe200017fe4ff */
[----:B------:R0:W4:Y:S01]  /*7d60*/  LDG.E.EL.U16 R26, [R26.64] ;  /* 0x000000041a1a7981 */ /* 0x000122000c2e1500 */
[----:B------:R-:W-:-:S02]  /*7d70*/  LEA R36, P2, R47, R2, 0x7 ;  /* 0x000000022f247211 */ /* 0x000fc400078438ff */
[----:B------:R-:W-:Y:S02]  /*7d80*/  IADD3 R31, P0, R37, R52, RZ ;  /* 0x00000034251f7210 */ /* 0x000fe40007f1e0ff */
[----:B------:R-:W-:Y:S02]  /*7d90*/  LOP3.LUT R35, R35, 0x20, RZ, 0xc0, !PT ;  /* 0x0000002023237812 */ /* 0x000fe400078ec0ff */
[-C--:B------:R-:W-:Y:S01]  /*7da0*/  LEA.HI.X R37, R47, R3.reuse, R5, 0x7, P2 ;  /* 0x000000032f257211 */ /* 0x080fe200010f3c05 */
[----:B------:R-:W-:Y:S01]  /*7db0*/  IMAD.X R5, RZ, RZ, R48, P0 ;  /* 0x000000ffff057224 */ /* 0x000fe200000e0630 */
[----:B------:R-:W-:Y:S02]  /*7dc0*/  LEA R4, P1, R31, R2, 0x7 ;  /* 0x000000021f047211 */ /* 0x000fe400078238ff */
[----:B------:R-:W-:Y:S01]  /*7dd0*/  IADD3 R35, P0, R35, R54, RZ ;  /* 0x0000003623237210 */ /* 0x000fe20007f1e0ff */
[----:B------:R-:W4:Y:S01]  /*7de0*/  LDG.E.EL.U16 R36, [R36.64] ;  /* 0x0000000424247981 */ /* 0x000f22000c2e1500 */
[----:B------:R-:W-:-:S02]  /*7df0*/  LEA.HI.X R5, R31, R3, R5, 0x7, P1 ;  /* 0x000000031f057211 */ /* 0x000fc400008f3c05 */
[-C--:B------:R-:W-:Y:S01]  /*7e00*/  LEA R38, P3, R51, R2.reuse, 0x7 ;  /* 0x0000000233267211 */ /* 0x080fe200078638ff */
[----:B------:R-:W-:Y:S01]  /*7e10*/  IMAD.X R31, RZ, RZ, R30, P0 ;  /* 0x000000ffff1f7224 */ /* 0x000fe200000e061e */
[----:B------:R-:W-:Y:S01]  /*7e20*/  LEA R30, P0, R35, R2, 0x7 ;  /* 0x00000002231e7211 */ /* 0x000fe200078038ff */
[----:B------:R4:W4:Y:S01]  /*7e30*/  LDG.E.EL.U16 R4, [R4.64] ;  /* 0x0000000404047981 */ /* 0x000922000c2e1500 */
[-C--:B------:R-:W-:Y:S02]  /*7e40*/  LEA.HI.X R39, R51, R3.reuse, R39, 0x7, P3 ;  /* 0x0000000333277211 */ /* 0x080fe400018f3c27 */
[----:B------:R-:W-:-:S03]  /*7e50*/  LEA.HI.X R31, R35, R3, R31, 0x7, P0 ;  /* 0x00000003231f7211 */ /* 0x000fc600000f3c1f */
[----:B------:R-:W4:Y:S04]  /*7e60*/  LDG.E.EL.U16 R38, [R38.64] ;  /* 0x0000000426267981 */ /* 0x000f28000c2e1500 */
[----:B------:R1:W4:Y:S01]  /*7e70*/  LDG.E.EL.U16 R30, [R30.64] ;  /* 0x000000041e1e7981 */ /* 0x000322000c2e1500 */
[----:B------:R-:W-:Y:S02]  /*7e80*/  IMAD.U32 R7, R7, 0x10000, RZ ;  /* 0x0001000007077824 */ /* 0x000fe400078e00ff */
[----:B------:R-:W-:Y:S02]  /*7e90*/  IMAD.U32 R29, R29, 0x10000, RZ ;  /* 0x000100001d1d7824 */ /* 0x000fe400078e00ff */
[----:B------:R-:W-:Y:S01]  /*7ea0*/  IMAD.U32 R33, R33, 0x10000, RZ ;  /* 0x0001000021217824 */ /* 0x000fe200078e00ff */
[C---:B0-----:R-:W-:Y:S01]  /*7eb0*/  FMUL R27, R24.reuse, 0.25 ;  /* 0x3e800000181b7820 */ /* 0x041fe20000400000 */
[----:B------:R-:W-:-:S04]  /*7ec0*/  FSETP.GT.AND P1, PT, |R24|, 8.50705917302346158658e+37, PT ;  /* 0x7e8000001800780b */ /* 0x000fc80003f24200 */
[----:B-1----:R-:W-:Y:S02]  /*7ed0*/  FSEL R31, R27, R24, P1 ;  /* 0x000000181b1f7208 */ /* 0x002fe40000800000 */
[----:B------:R-:W-:Y:S01]  /*7ee0*/  SHF.L.U32 R40, R40, 0x10, RZ ;  /* 0x0000001028287819 */ /* 0x000fe200000006ff */
[----:B--2---:R-:W-:Y:S02]  /*7ef0*/  IMAD.U32 R41, R41, 0x10000, RZ ;  /* 0x0001000029297824 */ /* 0x004fe400078e00ff */
[----:B------:R-:W-:Y:S02]  /*7f00*/  IMAD.U32 R42, R42, 0x10000, RZ ;  /* 0x000100002a2a7824 */ /* 0x000fe400078e00ff */
[----:B------:R-:W-:Y:S02]  /*7f10*/  IMAD.U32 R43, R43, 0x10000, RZ ;  /* 0x000100002b2b7824 */ /* 0x000fe400078e00ff */
[----:B---3--:R-:W-:Y:S01]  /*7f20*/  IMAD.U32 R6, R6, 0x10000, RZ ;  /* 0x0001000006067824 */ /* 0x008fe200078e00ff */
[----:B------:R-:W-:Y:S01]  /*7f30*/  BAR.SYNC.DEFER_BLOCKING 0x0 ;  /* 0x0000000000007b1d */ /* 0x000fe20000010000 */
[----:B------:R-:W-:-:S13]  /*7f40*/  FSETP.GEU.AND P0, PT, |R24|, 1.175494350822287508e-38, PT ;  /* 0x008000001800780b */ /* 0x000fda0003f0e200 */
[----:B------:R-:W-:Y:S01]  /*7f50*/  @!P0 FMUL R31, R31, 16777216 ;  /* 0x4b8000001f1f8820 */ /* 0x000fe20000400000 */
[----:B-----5:R-:W-:-:S04]  /*7f60*/  IMAD.U32 R44, R44, 0x10000, RZ ;  /* 0x000100002c2c7824 */ /* 0x020fc800078e00ff */
[----:B------:R-:W-:Y:S01]  /*7f70*/  FADD R7, R7, R44 ;  /* 0x0000002c07077221 */ /* 0x000fe20000000000 */
[----:B------:R-:W-:Y:S02]  /*7f80*/  IMAD.U32 R44, R45, 0x10000, RZ ;  /* 0x000100002d2c7824 */ /* 0x000fe400078e00ff */
[----:B------:R-:W-:Y:S02]  /*7f90*/  IMAD.U32 R34, R34, 0x10000, RZ ;  /* 0x0001000022227824 */ /* 0x000fe400078e00ff */
[----:B------:R-:W-:Y:S02]  /*7fa0*/  FADD R29, R29, R44 ;  /* 0x0000002c1d1d7221 */ /* 0x000fe40000000000 */
[----:B------:R-:W-:Y:S01]  /*7fb0*/  FADD R33, R33, R34 ;  /* 0x0000002221217221 */ /* 0x000fe20000000000 */
[C---:B------:R-:W-:Y:S01]  /*7fc0*/  FADD R7, -R32.reuse, R7 ;  /* 0x0000000720077221 */ /* 0x040fe20000000100 */
[C---:B------:R-:W-:Y:S02]  /*7fd0*/  FADD R29, -R32.reuse, R29 ;  /* 0x0000001d201d7221 */ /* 0x040fe40000000100 */
[----:B------:R-:W-:Y:S01]  /*7fe0*/  FADD R33, -R32, R33 ;  /* 0x0000002120217221 */ /* 0x000fe20000000100 */
[----:B------:R-:W-:Y:S01]  /*7ff0*/  FMUL R27, R7, 1.4426950216293334961 ;  /* 0x3fb8aa3b071b7820 */ /* 0x000fe20000400000 */
[----:B------:R-:W-:-:S02]  /*8000*/  FMUL R29, R29, 1.4426950216293334961 ;  /* 0x3fb8aa3b1d1d7820 */ /* 0x000fc40000400000 */
[----:B------:R-:W-:Y:S02]  /*8010*/  FMUL R33, R33, 1.4426950216293334961 ;  /* 0x3fb8aa3b21217820 */ /* 0x000fe40000400000 */
[----:B------:R-:W-:Y:S02]  /*8020*/  FSETP.GEU.AND P3, PT, R27, -126, PT ;  /* 0xc2fc00001b00780b */ /* 0x000fe40003f6e000 */
[----:B------:R-:W-:Y:S02]  /*8030*/  FSETP.GEU.AND P6, PT, R29, -126, PT ;  /* 0xc2fc00001d00780b */ /* 0x000fe40003fce000 */
[----:B------:R-:W-:Y:S01]  /*8040*/  FSETP.GEU.AND P5, PT, R33, -126, PT ;  /* 0xc2fc00002100780b */ /* 0x000fe20003fae000 */
[----:B----4-:R-:W-:-:S04]  /*8050*/  IMAD.U32 R5, R26, 0x10000, RZ ;  /* 0x000100001a057824 */ /* 0x010fc800078e00ff */
[----:B------:R-:W-:-:S04]  /*8060*/  FADD R5, R40, R5 ;  /* 0x0000000528057221 */ /* 0x000fc80000000000 */
[----:B------:R-:W-:Y:S02]  /*8070*/  @!P3 FMUL R27, R27, 0.5 ;  /* 0x3f0000001b1bb820 */ /* 0x000fe40000400000 */
[----:B------:R-:W-:Y:S01]  /*8080*/  @!P6 FMUL R29, R29, 0.5 ;  /* 0x3f0000001d1de820 */ /* 0x000fe20000400000 */
[----:B------:R-:W-:Y:S01]  /*8090*/  FADD R5, -R32, R5 ;  /* 0x0000000520057221 */ /* 0x000fe20000000100 */
[----:B------:R-:W-:Y:S01]  /*80a0*/  @!P5 FMUL R33, R33, 0.5 ;  /* 0x3f0000002121d820 */ /* 0x000fe20000400000 */
[----:B------:R-:W-:Y:S01]  /*80b0*/  IMAD.U32 R36, R36, 0x10000, RZ ;  /* 0x0001000024247824 */ /* 0x000fe200078e00ff */
[----:B------:R-:W0:Y:S01]  /*80c0*/  MUFU.EX2 R27, R27 ;  /* 0x0000001b001b7308 */ /* 0x000e220000000800 */
[----:B------:R-:W-:Y:S01]  /*80d0*/  FMUL R26, R5, 1.4426950216293334961 ;  /* 0x3fb8aa3b051a7820 */ /* 0x000fe20000400000 */
[----:B------:R-:W-:Y:S01]  /*80e0*/  IMAD.U32 R4, R4, 0x10000, RZ ;  /* 0x0001000004047824 */ /* 0x000fe200078e00ff */
[----:B------:R-:W-:Y:S01]  /*80f0*/  FADD R41, R41, R36 ;  /* 0x0000002429297221 */ /* 0x000fe20000000000 */
[----:B------:R-:W-:-:S04]  /*8100*/  IMAD.U32 R7, R38, 0x10000, RZ ;  /* 0x0001000026077824 */ /* 0x000fc800078e00ff */
[----:B------:R-:W1:Y:S01]  /*8110*/  MUFU.EX2 R29, R29 ;  /* 0x0000001d001d7308 */ /* 0x000e620000000800 */
[----:B------:R-:W-:Y:S01]  /*8120*/  IMAD.U32 R5, R30, 0x10000, RZ ;  /* 0x000100001e057824 */ /* 0x000fe200078e00ff */
[----:B------:R-:W-:Y:S01]  /*8130*/  FADD R7, R42, R7 ;  /* 0x000000072a077221 */ /* 0x000fe20000000000 */
[----:B------:R-:W-:-:S05]  /*8140*/  FADD R43, R43, R4 ;  /* 0x000000042b2b7221 */ /* 0x000fca0000000000 */
[----:B------:R-:W2:Y:S01]  /*8150*/  MUFU.EX2 R33, R33 ;  /* 0x0000002100217308 */ /* 0x000ea20000000800 */
[----:B------:R-:W-:Y:S01]  /*8160*/  FADD R5, R6, R5 ;  /* 0x0000000506057221 */ /* 0x000fe20000000000 */
[C---:B------:R-:W-:Y:S01]  /*8170*/  FADD R41, -R32.reuse, R41 ;  /* 0x0000002920297221 */ /* 0x040fe20000000100 */
[C---:B------:R-:W-:Y:S01]  /*8180*/  FADD R7, -R32.reuse, R7 ;  /* 0x0000000720077221 */ /* 0x040fe20000000100 */
[C---:B------:R-:W-:Y:S01]  /*8190*/  FADD R43, -R32.reuse, R43 ;  /* 0x0000002b202b7221 */ /* 0x040fe20000000100 */
[----:B------:R-:W-:Y:S01]  /*81a0*/  FADD R5, -R32, R5 ;  /* 0x0000000520057221 */ /* 0x000fe20000000100 */
[----:B------:R-:W-:Y:S01]  /*81b0*/  FMUL R41, R41, 1.4426950216293334961 ;  /* 0x3fb8aa3b29297820 */ /* 0x000fe20000400000 */
[----:B------:R-:W-:Y:S01]  /*81c0*/  FMUL R7, R7, 1.4426950216293334961 ;  /* 0x3fb8aa3b07077820 */ /* 0x000fe20000400000 */
[----:B------:R-:W-:Y:S01]  /*81d0*/  FMUL R43, R43, 1.4426950216293334961 ;  /* 0x3fb8aa3b2b2b7820 */ /* 0x000fe20000400000 */
[----:B------:R-:W-:Y:S01]  /*81e0*/  FMUL R5, R5, 1.4426950216293334961 ;  /* 0x3fb8aa3b05057820 */ /* 0x000fe20000400000 */
[----:B0-----:R-:W-:Y:S01]  /*81f0*/  @!P3 FMUL R27, R27, R27 ;  /* 0x0000001b1b1bb220 */ /* 0x001fe20000400000 */
[----:B-1----:R-:W-:Y:S01]  /*8200*/  @!P6 FMUL R29, R29, R29 ;  /* 0x0000001d1d1de220 */ /* 0x002fe20000400000 */
[----:B------:R-:W-:-:S02]  /*8210*/  FSETP.GEU.AND P2, PT, R26, -126, PT ;  /* 0xc2fc00001a00780b */ /* 0x000fc40003f4e000 */
[----:B------:R-:W-:Y:S02]  /*8220*/  FSETP.GEU.AND P4, PT, R41, -126, PT ;  /* 0xc2fc00002900780b */ /* 0x000fe40003f8e000 */
[----:B------:R-:W-:Y:S01]  /*8230*/  FSETP.GEU.AND P3, PT, R7, -126, PT ;  /* 0xc2fc00000700780b */ /* 0x000fe20003f6e000 */
[----:B--2---:R-:W-:Y:S01]  /*8240*/  @!P5 FMUL R33, R33, R33 ;  /* 0x000000212121d220 */ /* 0x004fe20000400000 */
[----:B------:R-:W-:Y:S02]  /*8250*/  FSETP.GEU.AND P6, PT, R43, -126, PT ;  /* 0xc2fc00002b00780b */ /* 0x000fe40003fce000 */
[----:B------:R-:W-:-:S05]  /*8260*/  FSETP.GEU.AND P5, PT, R5, -126, PT ;  /* 0xc2fc00000500780b */ /* 0x000fca0003fae000 */
[----:B------:R-:W-:Y:S02]  /*8270*/  @!P2 FMUL R26, R26, 0.5 ;  /* 0x3f0000001a1aa820 */ /* 0x000fe40000400000 */
[----:B------:R-:W-:Y:S02]  /*8280*/  @!P4 FMUL R41, R41, 0.5 ;  /* 0x3f0000002929c820 */ /* 0x000fe40000400000 */
[----:B------:R-:W-:Y:S02]  /*8290*/  @!P3 FMUL R7, R7, 0.5 ;  /* 0x3f0000000707b820 */ /* 0x000fe40000400000 */
[----:B------:R-:W-:Y:S02]  /*82a0*/  @!P6 FMUL R43, R43, 0.5 ;  /* 0x3f0000002b2be820 */ /* 0x000fe40000400000 */
[----:B------:R-:W-:Y:S01]  /*82b0*/  @!P5 FMUL R5, R5, 0.5 ;  /* 0x3f0000000505d820 */ /* 0x000fe20000400000 */
[----:B------:R-:W0:Y:S08]  /*82c0*/  MUFU.EX2 R26, R26 ;  /* 0x0000001a001a7308 */ /* 0x000e300000000800 */
[----:B------:R-:W1:Y:S08]  /*82d0*/  MUFU.EX2 R41, R41 ;  /* 0x0000002900297308 */ /* 0x000e700000000800 */
[----:B------:R-:W2:Y:S08]  /*82e0*/  MUFU.EX2 R7, R7 ;  /* 0x0000000700077308 */ /* 0x000eb00000000800 */
[----:B------:R-:W3:Y:S08]  /*82f0*/  MUFU.EX2 R43, R43 ;  /* 0x0000002b002b7308 */ /* 0x000ef00000000800 */
[----:B------:R-:W4:Y:S08]  /*8300*/  MUFU.EX2 R5, R5 ;  /* 0x0000000500057308 */ /* 0x000f300000000800 */
[----:B------:R-:W5:Y:S01]  /*8310*/  MUFU.RCP R34, R31 ;  /* 0x0000001f00227308 */ /* 0x000f620000001000 */
[----:B------:R-:W-:Y:S01]  /*8320*/  @P1 FMUL R27, R27, 0.25 ;  /* 0x3e8000001b1b1820 */ /* 0x000fe20000400000 */
[----:B------:R-:W-:Y:S01]  /*8330*/  @P1 FMUL R29, R29, 0.25 ;  /* 0x3e8000001d1d1820 */ /* 0x000fe20000400000 */
[----:B0-----:R-:W-:Y:S01]  /*8340*/  @!P2 FMUL R26, R26, R26 ;  /* 0x0000001a1a1aa220 */ /* 0x001fe20000400000 */
[----:B-1----:R-:W-:Y:S01]  /*8350*/  @!P4 FMUL R41, R41, R41 ;  /* 0x000000292929c220 */ /* 0x002fe20000400000 */
[----:B--2---:R-:W-:Y:S01]  /*8360*/  @!P3 FMUL R7, R7, R7 ;  /* 0x000000070707b220 */ /* 0x004fe20000400000 */
[----:B---3--:R-:W-:Y:S01]  /*8370*/  @!P6 FMUL R43, R43, R43 ;  /* 0x0000002b2b2be220 */ /* 0x008fe20000400000 */
[----:B------:R-:W-:Y:S01]  /*8380*/  @!P0 FMUL R27, R27, 16777216 ;  /* 0x4b8000001b1b8820 */ /* 0x000fe20000400000 */
[----:B----4-:R-:W-:Y:S01]  /*8390*/  @!P5 FMUL R5, R5, R5 ;  /* 0x000000050505d220 */ /* 0x010fe20000400000 */
[----:B------:R-:W-:Y:S01]  /*83a0*/  @!P0 FMUL R29, R29, 16777216 ;  /* 0x4b8000001d1d8820 */ /* 0x000fe20000400000 */
[----:B------:R-:W-:Y:S01]  /*83b0*/  @P1 FMUL R33, R33, 0.25 ;  /* 0x3e80000021211820 */ /* 0x000fe20000400000 */
[----:B------:R-:W-:Y:S01]  /*83c0*/  @P1 FMUL R26, R26, 0.25 ;  /* 0x3e8000001a1a1820 */ /* 0x000fe20000400000 */
[----:B------:R-:W-:Y:S01]  /*83d0*/  @P1 FMUL R41, R41, 0.25 ;  /* 0x3e80000029291820 */ /* 0x000fe20000400000 */
[----:B------:R-:W-:Y:S01]  /*83e0*/  @P1 FMUL R7, R7, 0.25 ;  /* 0x3e80000007071820 */ /* 0x000fe20000400000 */
[----:B------:R-:W-:Y:S01]  /*83f0*/  @P1 FMUL R43, R43, 0.25 ;  /* 0x3e8000002b2b1820 */ /* 0x000fe20000400000 */
[----:B------:R-:W-:Y:S01]  /*8400*/  @P1 FMUL R5, R5, 0.25 ;  /* 0x3e80000005051820 */ /* 0x000fe20000400000 */
[C---:B-----5:R-:W-:Y:S01]  /*8410*/  FMUL R27, R34.reuse, R27 ;  /* 0x0000001b221b7220 */ /* 0x060fe20000400000 */
[----:B------:R-:W-:Y:S01]  /*8420*/  FMUL R4, R34, R29 ;  /* 0x0000001d22047220 */ /* 0x000fe20000400000 */
[----:B------:R-:W-:Y:S01]  /*8430*/  @!P0 FMUL R33, R33, 16777216 ;  /* 0x4b80000021218820 */ /* 0x000fe20000400000 */
[----:B------:R-:W-:Y:S01]  /*8440*/  @!P0 FMUL R26, R26, 16777216 ;  /* 0x4b8000001a1a8820 */ /* 0x000fe20000400000 */
[----:B------:R-:W-:Y:S01]  /*8450*/  @!P0 FMUL R41, R41, 16777216 ;  /* 0x4b80000029298820 */ /* 0x000fe20000400000 */
[----:B------:R-:W-:Y:S01]  /*8460*/  @!P0 FMUL R7, R7, 16777216 ;  /* 0x4b80000007078820 */ /* 0x000fe20000400000 */
[----:B------:R-:W-:Y:S01]  /*8470*/  @!P0 FMUL R43, R43, 16777216 ;  /* 0x4b8000002b2b8820 */ /* 0x000fe20000400000 */
[----:B------:R-:W-:Y:S01]  /*8480*/  @!P0 FMUL R5, R5, 16777216 ;  /* 0x4b80000005058820 */ /* 0x000fe20000400000 */
[----:B------:R-:W-:Y:S01]  /*8490*/  F2FP.BF16.PACK_AB R27, R4, R27 ;  /* 0x0000001b041b723e */ /* 0x000fe200000010ff */
[C---:B------:R-:W-:Y:S01]  /*84a0*/  FMUL R33, R34.reuse, R33 ;  /* 0x0000002122217220 */ /* 0x040fe20000400000 */
[C---:B------:R-:W-:Y:S01]  /*84b0*/  FMUL R26, R34.reuse, R26 ;  /* 0x0000001a221a7220 */ /* 0x040fe20000400000 */
[C---:B------:R-:W-:Y:S01]  /*84c0*/  FMUL R41, R34.reuse, R41 ;  /* 0x0000002922297220 */ /* 0x040fe20000400000 */
[C---:B------:R-:W-:Y:S01]  /*84d0*/  FMUL R4, R34.reuse, R7 ;  /* 0x0000000722047220 */ /* 0x040fe20000400000 */
[C---:B------:R-:W-:Y:S01]  /*84e0*/  FMUL R43, R34.reuse, R43 ;  /* 0x0000002b222b7220 */ /* 0x040fe20000400000 */
[----:B------:R-:W-:Y:S01]  /*84f0*/  FMUL R34, R34, R5 ;  /* 0x0000000522227220 */ /* 0x000fe20000400000 */
[----:B------:R-:W-:-:S02]  /*8500*/  F2FP.BF16.PACK_AB R26, R26, R33 ;  /* 0x000000211a1a723e */ /* 0x000fc400000010ff */
[----:B------:R-:W-:Y:S02]  /*8510*/  F2FP.BF16.PACK_AB R4, R4, R41 ;  /* 0x000000290404723e */ /* 0x000fe400000010ff */
[----:B------:R-:W-:Y:S02]  /*8520*/  F2FP.BF16.PACK_AB R34, R34, R43 ;  /* 0x0000002b2222723e */ /* 0x000fe400000010ff */
[----:B------:R-:W-:Y:S02]  /*8530*/  PRMT R6, R27, 0x7632, R6 ;  /* 0x000076321b067816 */ /* 0x000fe40000000006 */
[----:B------:R-:W-:Y:S02]  /*8540*/  PRMT R7, R26, 0x7632, R7 ;  /* 0x000076321a077816 */ /* 0x000fe40000000007 */
[C---:B------:R-:W-:Y:S02]  /*8550*/  PRMT R29, R4.reuse, 0x7610, R29 ;  /* 0x00007610041d7816 */ /* 0x040fe4000000001d */
[----:B------:R-:W-:-:S02]  /*8560*/  PRMT R30, R4, 0x7632, R30 ;  /* 0x00007632041e7816 */ /* 0x000fc4000000001e */
[----:B------:R-:W-:Y:S01]  /*8570*/  PRMT R31, R34, 0x7632, R31 ;  /* 0x00007632221f7816 */ /* 0x000fe2000000001f */
[----:B------:R-:W-:Y:S04]  /*8580*/  STS.U16 [R9], R27 ;  /* 0x0000001b09007388 */ /* 0x000fe80000000400 */
[----:B------:R-:W-:Y:S04]  /*8590*/  STS.U16 [R9+0x10], R6 ;  /* 0x0000100609007388 */ /* 0x000fe80000000400 */
[----:B------:R0:W-:Y:S04]  /*85a0*/  STS.U16 [R9+0x20], R26 ;  /* 0x0000201a09007388 */ /* 0x0001e80000000400 */
[----:B------:R-:W-:Y:S04]  /*85b0*/  STS.U16 [R9+0x30], R7 ;  /* 0x0000300709007388 */ /* 0x000fe80000000400 */
[----:B------:R-:W-:Y:S04]  /*85c0*/  STS.U16 [R9+0x40], R29 ;  /* 0x0000401d09007388 */ /* 0x000fe80000000400 */
[----:B------:R-:W-:Y:S04]  /*85d0*/  STS.U16 [R9+0x50], R30 ;  /* 0x0000501e09007388 */ /* 0x000fe80000000400 */
[----:B------:R-:W-:Y:S04]  /*85e0*/  STS.U16 [R9+0x60], R34 ;  /* 0x0000602209007388 */ /* 0x000fe80000000400 */
[----:B------:R-:W-:Y:S04]  /*85f0*/  STS.U16 [R9+0x70], R31 ;  /* 0x0000701f09007388 */ /* 0x000fe80000000400 */
[----:B------:R-:W-:Y:S06]  /*8600*/  BAR.SYNC.DEFER_BLOCKING 0x0 ;  /* 0x0000000000007b1d */ /* 0x000fec0000010000 */
[----:B------:R-:W1:Y:S01]  /*8610*/  LDS.128 R36, [R0] ;  /* 0x0000000000247984 */ /* 0x000e620000000c00 */
[----:B------:R-:W-:-:S02]  /*8620*/  SHF.R.S32.HI R5, RZ, 0x1f, R28 ;  /* 0x0000001fff057819 */ /* 0x000fc4000001141c */
[----:B------:R-:W-:-:S04]  /*8630*/  LEA R4, P0, R28, c[0x0][0x170], 0x1 ;  /* 0x00005c001c047a11 */ /* 0x000fc800078008ff */
[----:B------:R-:W-:Y:S02]  /*8640*/  LEA.HI.X R5, R28, c[0x0][0x174], R5, 0x1, P0 ;  /* 0x00005d001c057a11 */ /* 0x000fe400000f0c05 */
[----:B------:R-:W-:Y:S02]  /*8650*/  ISETP.GE.U32.AND P0, PT, R25, 0x1c0, PT ;  /* 0x000001c01900780c */ /* 0x000fe40003f06070 */
[----:B0-----:R-:W-:Y:S01]  /*8660*/  MOV R26, R25 ;  /* 0x00000019001a7202 */ /* 0x001fe20000000f00 */
[----:B-1----:R0:W-:Y:S10]  /*8670*/  STG.E.128 [R4.64], R36 ;  /* 0x0000002404007986 */ /* 0x0021f4000c101d04 */
[----:B------:R-:W-:Y:S01]  /*8680*/  @P0 CALL.REL.NOINC `(.L_x_4) ;  /* 0x0000001000000944 */ /* 0x000fe20003c00000 */
[----:B------:R-:W-:Y:S05]  /*8690*/  BRA `(.L_x_5) ;  /* 0xffffc5e000007947 */ /* 0x000fea000383ffff */
.L_x_4:
[----:B------:R-:W-:Y:S05]  /*86a0*/  EXIT ;  /* 0x000000000000794d */ /* 0x000fea0003800000 */
.L_x_3:
[----:B------:R-:W-:Y:S01]  /*86b0*/  MOV R0, 0x0 ;  /* 0x0000000000007802 */ /* 0x000fe20000000f00 */
[----:B------:R-:W-:-:S02]  /*86c0*/  IMAD.MOV.U32 R4, RZ, RZ, c[0x4][0x18] ;  /* 0x01000600ff047624 */ /* 0x000fc400078e00ff */
[----:B------:R-:W-:Y:S01]  /*86d0*/  IMAD.MOV.U32 R5, RZ, RZ, c[0x4][0x1c] ;  /* 0x01000700ff057624 */ /* 0x000fe200078e00ff */
[----:B------:R0:W2:Y:S01]  /*86e0*/  LDC.64 R2, c[0x4][R0] ;  /* 0x0100000000027b82 */ /* 0x0000a20000000a00 */
[----:B------:R-:W-:Y:S02]  /*86f0*/  IMAD.MOV.U32 R6, RZ, RZ, c[0x4][0x10] ;  /* 0x01000400ff067624 */ /* 0x000fe400078e00ff */
[----:B------:R-:W-:Y:S02]  /*8700*/  IMAD.MOV.U32 R7, RZ, RZ, c[0x4][0x14] ;  /* 0x01000500ff077624 */ /* 0x000fe400078e00ff */
[----:B------:R-:W-:Y:S02]  /*8710*/  IMAD.MOV.U32 R8, RZ, RZ, 0x7a ;  /* 0x0000007aff087424 */ /* 0x000fe400078e00ff */
[----:B------:R-:W-:Y:S02]  /*8720*/  IMAD.MOV.U32 R10, RZ, RZ, c[0x4][0x8] ;  /* 0x01000200ff0a7624 */ /* 0x000fe400078e00ff */
[----:B------:R-:W-:-:S02]  /*8730*/  IMAD.MOV.U32 R11, RZ, RZ, c[0x4][0xc] ;  /* 0x01000300ff0b7624 */ /* 0x000fc400078e00ff */
[----:B------:R-:W-:Y:S02]  /*8740*/  IMAD.MOV.U32 R12, RZ, RZ, 0x1 ;  /* 0x00000001ff0c7424 */ /* 0x000fe400078e00ff */
[----:B------:R-:W-:Y:S02]  /*8750*/  IMAD.MOV.U32 R13, RZ, RZ, RZ ;  /* 0x000000ffff0d7224 */ /* 0x000fe400078e00ff */
[----:B0-----:R-:W-:-:S05]  /*8760*/  LEPC R14 ;  /* 0x00000000000e734e */ /* 0x001fca0000000000 */
[----:B------:R-:W-:Y:S02]  /*8770*/  MOV R9, 0x87e0 ;  /* 0x000087e000097802 */ /* 0x000fe40000000f00 */
[----:B------:R-:W-:Y:S02]  /*8780*/  MOV R20, 0x8760 ;  /* 0x0000876000147802 */ /* 0x000fe40000000f00 */
[----:B------:R-:W-:Y:S02]  /*8790*/  MOV R21, 0x0 ;  /* 0x0000000000157802 */ /* 0x000fe40000000f00 */
[----:B------:R-:W-:Y:S02]  /*87a0*/  MOV R0, 0x0 ;  /* 0x0000000000007802 */ /* 0x000fe40000000f00 */
[----:B------:R-:W-:-:S04]  /*87b0*/  IADD3 R20, P0, P1, -R20, R9, R14 ;  /* 0x0000000914147210 */ /* 0x000fc8000791e10e */
[----:B------:R-:W-:-:S04]  /*87c0*/  IADD3.X R21, ~R0, R21, R15, P0, P1 ;  /* 0x0000001500157210 */ /* 0x000fc800007e250f */
[----:B-12---:R-:W-:Y:S05]  /*87d0*/  CALL.ABS.NOINC R2 ;  /* 0x0000000002007343 */ /* 0x006fea0003c00000 */
.L_x_0:
[----:B------:R-:W-:Y:S01]  /*87e0*/  MOV R0, 0x0 ;  /* 0x0000000000007802 */ /* 0x000fe20000000f00 */
[----:B------:R-:W-:Y:S01]  /*87f0*/  IMAD.MOV.U32 R5, RZ, RZ, c[0x4][0x34] ;  /* 0x01000d00ff057624 */ /* 0x000fe200078e00ff */
[----:B------:R-:W-:Y:S01]  /*8800*/  MOV R4, c[0x4][0x30] ;  /* 0x01000c0000047a02 */ /* 0x000fe20000000f00 */
[----:B------:R-:W-:Y:S01]  /*8810*/  IMAD.MOV.U32 R6, RZ, RZ, c[0x4][0x28] ;  /* 0x01000a00ff067624 */ /* 0x000fe200078e00ff */
[----:B------:R0:W1:Y:S01]  /*8820*/  LDC.64 R2, c[0x4][R0] ;  /* 0x0100000000027b82 */ /* 0x0000620000000a00 */
[----:B------:R-:W-:Y:S02]  /*8830*/  IMAD.MOV.U32 R7, RZ, RZ, c[0x4][0x2c] ;  /* 0x01000b00ff077624 */ /* 0x000fe400078e00ff */
[----:B------:R-:W-:Y:S02]  /*8840*/  IMAD.MOV.U32 R8, RZ, RZ, 0x44 ;  /* 0x00000044ff087424 */ /* 0x000fe400078e00ff */
[----:B------:R-:W-:Y:S02]  /*8850*/  IMAD.MOV.U32 R10, RZ, RZ, c[0x4][0x20] ;  /* 0x01000800ff0a7624 */ /* 0x000fe400078e00ff */
[----:B------:R-:W-:-:S02]  /*8860*/  IMAD.MOV.U32 R11, RZ, RZ, c[0x4][0x24] ;  /* 0x01000900ff0b7624 */ /* 0x000fc400078e00ff */
[----:B------:R-:W-:Y:S02]  /*8870*/  IMAD.MOV.U32 R12, RZ, RZ, 0x1 ;  /* 0x00000001ff0c7424 */ /* 0x000fe400078e00ff */
[----:B------:R-:W-:-:S03]  /*8880*/  IMAD.MOV.U32 R13, RZ, RZ, RZ ;  /* 0x000000ffff0d7224 */ /* 0x000fc600078e00ff */
[----:B------:R-:W-:-:S04]  /*8890*/  LEPC R14 ;  /* 0x00000000000e734e */ /* 0x000fc80000000000 */
[----:B------:R-:W-:Y:S02]  /*88a0*/  MOV R9, 0x8910 ;  /* 0x0000891000097802 */ /* 0x000fe40000000f00 */
[----:B------:R-:W-:-:S02]  /*88b0*/  MOV R20, 0x8890 ;  /* 0x0000889000147802 */ /* 0x000fc40000000f00 */
[----:B------:R-:W-:Y:S02]  /*88c0*/  MOV R21, 0x0 ;  /* 0x0000000000157802 */ /* 0x000fe40000000f00 */
[----:B0-----:R-:W-:Y:S02]  /*88d0*/  MOV R0, 0x0 ;  /* 0x0000000000007802 */ /* 0x001fe40000000f00 */
[----:B------:R-:W-:-:S04]  /*88e0*/  IADD3 R20, P0, P1, -R20, R9, R14 ;  /* 0x0000000914147210 */ /* 0x000fc8000791e10e */
[----:B------:R-:W-:-:S04]  /*88f0*/  IADD3.X R21, ~R0, R21, R15, P0, P1 ;  /* 0x0000001500157210 */ /* 0x000fc800007e250f */
[----:B-1----:R-:W-:Y:S05]  /*8900*/  CALL.ABS.NOINC R2 ;  /* 0x0000000002007343 */ /* 0x002fea0003c00000 */
.L_x_6:
[----:B------:R-:W-:-:S00]  /*8910*/  BRA `(.L_x_6) ;  /* 0xfffffff000007947 */ /* 0x000fc0000383ffff */
[----:B------:R-:W-:-:S00]  /*8920*/  NOP ;  /* 0x0000000000007918 */ /* 0x000fc00000000000 */
        /* <DEDUP_REMOVED lines=13> */
.L_x_7:


//--------------------- .nv.global.init           --------------------------
	.section	.nv.global.init,"aw",@progbits
.nv.global.init:
	.type		assertFunc_1,@object
	.size		assertFunc_1,(assertFunc_0 - assertFunc_1)
assertFunc_1:
        /*0000*/ 	.byte	0x75, 0x6e, 0x6b, 0x6e, 0x6f, 0x77, 0x6e, 0x00
	.type		assertFunc_0,@object
	.size		assertFunc_0,(_$_str - assertFunc_0)
assertFunc_0:
        /*0008*/ 	.byte	0x75, 0x6e, 0x6b, 0x6e, 0x6f, 0x77, 0x6e, 0x00
	.type		_$_str,@object
	.size		_$_str,(assertMessage_1 - _$_str)
_$_str:
        /*0010*/ 	.byte	0x5f, 0x5f, 0x43, 0x55, 0x44, 0x41, 0x5f, 0x46, 0x54, 0x5a, 0x00
	.type		assertMessage_1,@object
	.size		assertMessage_1,(assertMessage_0 - assertMessage_1)
assertMessage_1:
        /*001b*/ 	.byte	0x69, 0x6e, 0x64, 0x65, 0x78, 0x20, 0x6f, 0x75, 0x74, 0x20, 0x6f, 0x66, 0x20, 0x62, 0x6f, 0x75
        /*002b*/ 	.byte	0x6e, 0x64, 0x73, 0x3a, 0x20, 0x30, 0x20, 0x3c, 0x3d, 0x20, 0x74, 0x6d, 0x70, 0x36, 0x36, 0x20
        /*003b*/ 	.byte	0x3c, 0x20, 0x33, 0x32, 0x00
	.type		assertMessage_0,@object
	.size		assertMessage_0,(assertFile_0 - assertMessage_0)
assertMessage_0:
        /*0040*/ 	.byte	0x69, 0x6e, 0x64, 0x65, 0x78, 0x20, 0x6f, 0x75, 0x74, 0x20, 0x6f, 0x66, 0x20, 0x62, 0x6f, 0x75
        /*0050*/ 	.byte	0x6e, 0x64, 0x73, 0x3a, 0x20, 0x30, 0x20, 0x3c, 0x3d, 0x20, 0x74, 0x6d, 0x70, 0x32, 0x38, 0x20
        /*0060*/ 	.byte	0x3c, 0x20, 0x33, 0x32, 0x00
	.type		assertFile_0,@object
	.size		assertFile_0,(assertFile_1 - assertFile_0)
assertFile_0:
        /*0065*/ 	.byte	0x2f, 0x74, 0x6d, 0x70, 0x2f, 0x74, 0x6f, 0x72, 0x63, 0x68, 0x69, 0x6e, 0x64, 0x75, 0x63, 0x74
        /*0075*/ 	.byte	0x6f, 0x72, 0x5f, 0x72, 0x6f, 0x6f, 0x74, 0x2f, 0x68, 0x34, 0x2f, 0x63, 0x68, 0x34, 0x62, 0x35
        /*0085*/ 	.byte	0x34, 0x70, 0x73, 0x75, 0x70, 0x33, 0x66, 0x61, 0x32, 0x63, 0x64, 0x66, 0x70, 0x35, 0x72, 0x37
        /*0095*/ 	.byte	0x69, 0x67, 0x6f, 0x76, 0x6a, 0x77, 0x62, 0x73, 0x67, 0x37, 0x62, 0x32, 0x77, 0x6a, 0x6b, 0x6b
        /*00a5*/ 	.byte	0x79, 0x32, 0x6e, 0x73, 0x6f, 0x73, 0x32, 0x61, 0x32, 0x64, 0x70, 0x32, 0x74, 0x6b, 0x65, 0x2e
        /*00b5*/ 	.byte	0x70, 0x79, 0x00
	.type		assertFile_1,@object
	.size		assertFile_1,(.L_1 - assertFile_1)
assertFile_1:
        /*00b8*/ 	.byte	0x2f, 0x74, 0x6d, 0x70, 0x2f, 0x74, 0x6f, 0x72, 0x63, 0x68, 0x69, 0x6e, 0x64, 0x75, 0x63, 0x74
        /*00c8*/ 	.byte	0x6f, 0x72, 0x5f, 0x72, 0x6f, 0x6f, 0x74, 0x2f, 0x68, 0x34, 0x2f, 0x63, 0x68, 0x34, 0x62, 0x35
        /*00d8*/ 	.byte	0x34, 0x70, 0x73, 0x75, 0x70, 0x33, 0x66, 0x61, 0x32, 0x63, 0x64, 0x66, 0x70, 0x35, 0x72, 0x37
        /*00e8*/ 	.byte	0x69, 0x67, 0x6f, 0x76, 0x6a, 0x77, 0x62, 0x73, 0x67, 0x37, 0x62, 0x32, 0x77, 0x6a, 0x6b, 0x6b
        /*00f8*/ 	.byte	0x79, 0x32, 0x6e, 0x73, 0x6f, 0x73, 0x32, 0x61, 0x32, 0x64, 0x70, 0x32, 0x74, 0x6b, 0x65, 0x2e
        /*0108*/ 	.byte	0x70, 0x79, 0x00
.L_1:


//--------------------- .nv.shared.triton_red_fused__softmax__to_copy_add_2 --------------------------
	.section	.nv.shared.triton_red_fused__softmax__to_copy_add_2,"aw",@nobits
	.sectionflags	@""
	.align	16


//--------------------- SYMBOLS --------------------------

	.type		__assertfail,@function
